	.target	sm_90a

	.elftype	@"ET_EXEC"


//--------------------- .note.nv.tkinfo           --------------------------
	.section	.note.nv.tkinfo,"",@"SHT_NOTE"
	.sectionflags	@"SHF_NOTE_NV_TKINFO"
	.tkinfo
        /*0018*/ 	.word	0x00000002
        /*0030*/ 	.string	""
        /*0030*/ 	.string	"ptxas"
        /*0030*/ 	.string	"Cuda compilation tools, release 13.0, V13.0.88"
        /*0030*/ 	.string	"Build cuda_13.0.r13.0/compiler.36424714_0"
        /*0030*/ 	.string	"-v  -suppress-debug-info  -lineinfo  -arch sm_90a "



//--------------------- .note.nv.cuinfo           --------------------------
	.section	.note.nv.cuinfo,"",@"SHT_NOTE"
	.sectionflags	@"SHF_NOTE_NV_CUINFO"
        /*0018*/ 	.short	0x0002
        /*001a*/ 	.short	0x005a
        /*001c*/ 	.short	0x0082
	.zero		2


//--------------------- .nv.info                  --------------------------
	.section	.nv.info,"",@"SHT_CUDA_INFO"
	.align	4


	//----- nvinfo : EIATTR_REGCOUNT
	.align		4
        /*0000*/ 	.byte	0x04, 0x2f
        /*0002*/ 	.short	(.L_1 - .L_0)
	.align		4
.L_0:
        /*0004*/ 	.word	index@(gluon_wgmma)
        /*0008*/ 	.word	0x000000ff


	//----- nvinfo : EIATTR_FRAME_SIZE
	.align		4
.L_1:
        /*000c*/ 	.byte	0x04, 0x11
        /*000e*/ 	.short	(.L_3 - .L_2)
	.align		4
.L_2:
        /*0010*/ 	.word	index@(gluon_wgmma)
        /*0014*/ 	.word	0x00000ad0


	//----- nvinfo : EIATTR_MIN_STACK_SIZE
	.align		4
.L_3:
        /*0018*/ 	.byte	0x04, 0x12
        /*001a*/ 	.short	(.L_5 - .L_4)
	.align		4
.L_4:
        /*001c*/ 	.word	index@(gluon_wgmma)
        /*0020*/ 	.word	0x00000ad0
.L_5:


//--------------------- .nv.compat                --------------------------
	.section	.nv.compat,"",@"SHT_CUDA_COMPAT_INFO"
	.align	4
        /*0000*/ 	.byte	0x02, 0x09, 0x01, 0x00, 0x02, 0x02, 0x04, 0x00, 0x02, 0x05, 0x05, 0x00, 0x03, 0x07, 0x01, 0x01
        /*0010*/ 	.byte	0x02, 0x03, 0x03, 0x00, 0x02, 0x06, 0x01, 0x00, 0x04, 0x0b, 0x08, 0x00, 0x00, 0x00, 0x00, 0x00
        /*0020*/ 	.byte	0x00, 0x00, 0x00, 0x00


//--------------------- .nv.info.gluon_wgmma      --------------------------
	.section	.nv.info.gluon_wgmma,"",@"SHT_CUDA_INFO"
	.sectionflags	@""
	.align	4


	//----- nvinfo : EIATTR_CUDA_API_VERSION
	.align		4
        /*0000*/ 	.byte	0x04, 0x37
        /*0002*/ 	.short	(.L_7 - .L_6)
.L_6:
        /*0004*/ 	.word	0x00000082


	//----- nvinfo : EIATTR_KPARAM_INFO
	.align		4
.L_7:
        /*0008*/ 	.byte	0x04, 0x17
        /*000a*/ 	.short	(.L_9 - .L_8)
.L_8:
        /*000c*/ 	.word	0x00000000
        /*0010*/ 	.short	0x000a
        /*0012*/ 	.short	0x0048
        /*0014*/ 	.byte	0x00, 0xf4, 0x21, 0x00


	//----- nvinfo : EIATTR_KPARAM_INFO
	.align		4
.L_9:
        /*0018*/ 	.byte	0x04, 0x17
        /*001a*/ 	.short	(.L_11 - .L_10)
.L_10:
        /*001c*/ 	.word	0x00000000
        /*0020*/ 	.short	0x0009
        /*0022*/ 	.short	0x0040
        /*0024*/ 	.byte	0x00, 0xf4, 0x21, 0x00


	//----- nvinfo : EIATTR_KPARAM_INFO
	.align		4
.L_11:
        /*0028*/ 	.byte	0x04, 0x17
        /*002a*/ 	.short	(.L_13 - .L_12)
.L_12:
        /*002c*/ 	.word	0x00000000
        /*0030*/ 	.short	0x0008
        /*0032*/ 	.short	0x0038
        /*0034*/ 	.byte	0x00, 0xf0, 0x21, 0x00


	//----- nvinfo : EIATTR_KPARAM_INFO
	.align		4
.L_13:
        /*0038*/ 	.byte	0x04, 0x17
        /*003a*/ 	.short	(.L_15 - .L_14)
.L_14:
        /*003c*/ 	.word	0x00000000
        /*0040*/ 	.short	0x0007
        /*0042*/ 	.short	0x0030
        /*0044*/ 	.byte	0x00, 0xf0, 0x21, 0x00


	//----- nvinfo : EIATTR_KPARAM_INFO
	.align		4
.L_15:
        /*0048*/ 	.byte	0x04, 0x17
        /*004a*/ 	.short	(.L_17 - .L_16)
.L_16:
        /*004c*/ 	.word	0x00000000
        /*0050*/ 	.short	0x0006
        /*0052*/ 	.short	0x0028
        /*0054*/ 	.byte	0x00, 0xf0, 0x21, 0x00


	//----- nvinfo : EIATTR_KPARAM_INFO
	.align		4
.L_17:
        /*0058*/ 	.byte	0x04, 0x17
        /*005a*/ 	.short	(.L_19 - .L_18)
.L_18:
        /*005c*/ 	.word	0x00000000
        /*0060*/ 	.short	0x0005
        /*0062*/ 	.short	0x0020
        /*0064*/ 	.byte	0x00, 0xf0, 0x11, 0x00


	//----- nvinfo : EIATTR_KPARAM_INFO
	.align		4
.L_19:
        /*0068*/ 	.byte	0x04, 0x17
        /*006a*/ 	.short	(.L_21 - .L_20)
.L_20:
        /*006c*/ 	.word	0x00000000
        /*0070*/ 	.short	0x0004
        /*0072*/ 	.short	0x001c
        /*0074*/ 	.byte	0x00, 0xf0, 0x11, 0x00


	//----- nvinfo : EIATTR_KPARAM_INFO
	.align		4
.L_21:
        /*0078*/ 	.byte	0x04, 0x17
        /*007a*/ 	.short	(.L_23 - .L_22)
.L_22:
        /*007c*/ 	.word	0x00000000
        /*0080*/ 	.short	0x0003
        /*0082*/ 	.short	0x0018
        /*0084*/ 	.byte	0x00, 0xf0, 0x11, 0x00


	//----- nvinfo : EIATTR_KPARAM_INFO
	.align		4
.L_23:
        /*0088*/ 	.byte	0x04, 0x17
        /*008a*/ 	.short	(.L_25 - .L_24)
.L_24:
        /*008c*/ 	.word	0x00000000
        /*0090*/ 	.short	0x0002
        /*0092*/ 	.short	0x0010
        /*0094*/ 	.byte	0x00, 0xf4, 0x21, 0x00


	//----- nvinfo : EIATTR_KPARAM_INFO
	.align		4
.L_25:
        /*0098*/ 	.byte	0x04, 0x17
        /*009a*/ 	.short	(.L_27 - .L_26)
.L_26:
        /*009c*/ 	.word	0x00000000
        /*00a0*/ 	.short	0x0001
        /*00a2*/ 	.short	0x0008
        /*00a4*/ 	.byte	0x00, 0xf4, 0x21, 0x00


	//----- nvinfo : EIATTR_KPARAM_INFO
	.align		4
.L_27:
        /*00a8*/ 	.byte	0x04, 0x17
        /*00aa*/ 	.short	(.L_29 - .L_28)
.L_28:
        /*00ac*/ 	.word	0x00000000
        /*00b0*/ 	.short	0x0000
        /*00b2*/ 	.short	0x0000
        /*00b4*/ 	.byte	0x00, 0xf4, 0x21, 0x00


	//----- nvinfo : EIATTR_SPARSE_MMA_MASK
	.align		4
.L_29:
        /*00b8*/ 	.byte	0x03, 0x50
        /*00ba*/ 	.short	0x0000


	//----- nvinfo : EIATTR_MAXREG_COUNT
	.align		4
        /*00bc*/ 	.byte	0x03, 0x1b
        /*00be*/ 	.short	0x00ff


	//----- nvinfo : EIATTR_NUM_BARRIERS
	.align		4
        /*00c0*/ 	.byte	0x02, 0x4c
        /*00c2*/ 	.byte	0x01
	.zero		1


	//----- nvinfo : EIATTR_ANNOTATIONS
	.align		4
        /*00c4*/ 	.byte	0x04, 0x55
        /*00c6*/ 	.short	(.L_31 - .L_30)


	//   ....[0]....
.L_30:
        /*00c8*/ 	.word	0x00000001
        /*00cc*/ 	.byte	0x70, 0x11, 0x00, 0x00, 0x01, 0x00, 0x00, 0x00, 0xb0, 0x11, 0x00, 0x00, 0x01, 0x00, 0x00, 0x00
        /* <DEDUP_REMOVED lines=1040> */
        /*41dc*/ 	.byte	0xd0, 0xb8, 0x00, 0x00, 0x01, 0x00, 0x00, 0x00, 0xe0, 0xb8, 0x00, 0x00


	//----- nvinfo : EIATTR_MERCURY_ISA_VERSION
	.align		4
.L_31:
        /*41e8*/ 	.byte	0x03, 0x5f
        /*41ea*/ 	.short	0x0101


	//----- nvinfo : EIATTR_INT_WARP_WIDE_INSTR_OFFSETS
	.align		4
        /*41ec*/ 	.byte	0x04, 0x31
        /*41ee*/ 	.short	(.L_33 - .L_32)


	//   ....[0]....
.L_32:
        /*41f0*/ 	.word	0x00002dd0


	//   ....[1]....
        /*41f4*/ 	.word	0x00002df0


	//   ....[2]....
        /*41f8*/ 	.word	0x00002ea0


	//   ....[3]....
        /*41fc*/ 	.word	0x00004cc0


	//   ....[4]....
        /*4200*/ 	.word	0x00004cd0


	//   ....[5]....
        /*4204*/ 	.word	0x00004d50


	//   ....[6]....
        /*4208*/ 	.word	0x00004d60


	//----- nvinfo : EIATTR_COOP_GROUP_MASK_REGIDS
	.align		4
.L_33:
        /*420c*/ 	.byte	0x04, 0x29
        /*420e*/ 	.short	(.L_35 - .L_34)


	//   ....[0]....
.L_34:
        /*4210*/ 	.word	0xffffffff


	//   ....[1]....
        /*4214*/ 	.word	0xffffffff


	//   ....[2]....
        /*4218*/ 	.word	0xffffffff


	//----- nvinfo : EIATTR_COOP_GROUP_INSTR_OFFSETS
	.align		4
.L_35:
        /*421c*/ 	.byte	0x04, 0x28
        /*421e*/ 	.short	(.L_37 - .L_36)


	//   ....[0]....
.L_36:
        /*4220*/ 	.word	0x00000160


	//   ....[1]....
        /*4224*/ 	.word	0x00000710


	//   ....[2]....
        /*4228*/ 	.word	0x00000d00


	//----- nvinfo : EIATTR_MBARRIER_INSTR_OFFSETS
	.align		4
.L_37:
        /*422c*/ 	.byte	0x04, 0x39
        /*422e*/ 	.short	(.L_39 - .L_38)


	//   ....[0]....
.L_38:
        /*4230*/ 	.word	0x00002f40
        /*4234*/ 	.word	0x000000ff
        /*4238*/ 	.word	0x00010000
        /*423c*/ 	.short	0x0100
        /*423e*/ 	.byte	0x18
	.zero		1


	//   ....[1]....
        /*4240*/ 	.word	0x00002fb0
        /*4244*/ 	.word	0x000000ff
        /*4248*/ 	.word	0x00010008
        /*424c*/ 	.short	0x0100
        /*424e*/ 	.byte	0x18
	.zero		1


	//   ....[2]....
        /*4250*/ 	.word	0x00004e10
        /*4254*/ 	.word	0x000000ff
        /*4258*/ 	.word	0x00010000
        /*425c*/ 	.short	0x010a
        /*425e*/ 	.byte	0x13
	.zero		1


	//   ....[3]....
        /*4260*/ 	.word	0x000087a0
        /*4264*/ 	.word	0x000000ff
        /*4268*/ 	.word	0x00010000
        /*426c*/ 	.short	0x0108
        /*426e*/ 	.byte	0x18
	.zero		1


	//   ....[4]....
        /*4270*/ 	.word	0x00008800
        /*4274*/ 	.word	0x000000ff
        /*4278*/ 	.word	0x00010008
        /*427c*/ 	.short	0x0108
        /*427e*/ 	.byte	0x18
	.zero		1


	//   ....[5]....
        /*4280*/ 	.word	0x0000be10
        /*4284*/ 	.word	0x000000ff
        /*4288*/ 	.word	0x00010000
        /*428c*/ 	.short	0x010a
        /*428e*/ 	.byte	0x13
	.zero		1


	//----- nvinfo : EIATTR_NUM_MBARRIERS
	.align		4
.L_39:
        /*4290*/ 	.byte	0x03, 0x38
        /*4292*/ 	.short	0x0002


	//----- nvinfo : EIATTR_EXIT_INSTR_OFFSETS
	.align		4
        /*4294*/ 	.byte	0x04, 0x1c
        /*4296*/ 	.short	(.L_41 - .L_40)


	//   ....[0]....
.L_40:
        /*4298*/ 	.word	0x0000be00


	//----- nvinfo : EIATTR_REQNTID
	.align		4
.L_41:
        /*429c*/ 	.byte	0x04, 0x10
        /*429e*/ 	.short	(.L_43 - .L_42)
.L_42:
        /*42a0*/ 	.word	0x00000080
        /*42a4*/ 	.word	0x00000001
        /*42a8*/ 	.word	0x00000001


	//----- nvinfo : EIATTR_CRS_STACK_SIZE
	.align		4
.L_43:
        /*42ac*/ 	.byte	0x04, 0x1e
        /*42ae*/ 	.short	(.L_45 - .L_44)
.L_44:
        /*42b0*/ 	.word	0x00000000


	//----- nvinfo : EIATTR_CBANK_PARAM_SIZE
	.align		4
.L_45:
        /*42b4*/ 	.byte	0x03, 0x19
        /*42b6*/ 	.short	0x0050


	//----- nvinfo : EIATTR_PARAM_CBANK
	.align		4
        /*42b8*/ 	.byte	0x04, 0x0a
        /*42ba*/ 	.short	(.L_47 - .L_46)
	.align		4
.L_46:
        /*42bc*/ 	.word	index@(.nv.constant0.gluon_wgmma)
        /*42c0*/ 	.short	0x0210
        /*42c2*/ 	.short	0x0050


	//----- nvinfo : EIATTR_SW_WAR
	.align		4
.L_47:
        /*42c4*/ 	.byte	0x04, 0x36
        /*42c6*/ 	.short	(.L_49 - .L_48)
.L_48:
        /*42c8*/ 	.word	0x00000008
.L_49:


//--------------------- .nv.callgraph             --------------------------
	.section	.nv.callgraph,"",@"SHT_CUDA_CALLGRAPH"
	.align	4
	.sectionentsize	8
	.align		4
        /*0000*/ 	.word	0x00000000
	.align		4
        /*0004*/ 	.word	0xffffffff
	.align		4
        /*0008*/ 	.word	0x00000000
	.align		4
        /*000c*/ 	.word	0xfffffffe
	.align		4
        /*0010*/ 	.word	0x00000000
	.align		4
        /*0014*/ 	.word	0xfffffffd
	.align		4
        /*0018*/ 	.word	0x00000000
	.align		4
        /*001c*/ 	.word	0xfffffffc


//--------------------- .text.gluon_wgmma         --------------------------
	.section	.text.gluon_wgmma,"ax",@progbits
	.align	128
        .global         gluon_wgmma
        .type           gluon_wgmma,@function
        .size           gluon_wgmma,(.L_x_52 - gluon_wgmma)
        .other          gluon_wgmma,@"STO_CUDA_ENTRY STV_DEFAULT"
gluon_wgmma:
.text.gluon_wgmma:
[----:B------:R-:W1:Y:S01]  /*0000*/  LDC R1, c[0x0][0x28] ;  /* 0x00000a00ff017b82 */ /* 0x000e620000000800 */
[----:B------:R-:W2:Y:S07]  /*0010*/  S2R R252, SR_TID.X ;  /* 0x0000000000fc7919 */ /* 0x000eae0000002100 */
[----:B------:R-:W3:Y:S01]  /*0020*/  S2UR UR4, SR_CgaCtaId ;  /* 0x00000000000479c3 */ /* 0x000ee20000008800 */
[----:B------:R-:W-:Y:S01]  /*0030*/  UMOV UR24, 0x400 ;  /* 0x0000040000187882 */ /* 0x000fe20000000000 */
[----:B------:R-:W-:Y:S01]  /*0040*/  ULDC UR6, c[0x0][0xc] ;  /* 0x0000030000067ab9 */ /* 0x000fe20000000800 */
[----:B------:R-:W-:Y:S01]  /*0050*/  ULDC.64 UR30, c[0x0][0x250] ;  /* 0x00009400001e7ab9 */ /* 0x000fe20000000a00 */
[----:B------:R-:W-:Y:S01]  /*0060*/  BSSY B0, `(.L_x_0) ;  /* 0x0000020000007945 */ /* 0x000fe20003800000 */
[----:B-1----:R-:W-:-:S03]  /*0070*/  VIADD R1, R1, 0xfffff530 ;  /* 0xfffff53001017836 */ /* 0x002fc60000000000 */
[----:B------:R-:W1:Y:S08]  /*0080*/  LDC R5, c[0x0][0x228] ;  /* 0x00008a00ff057b82 */ /* 0x000e700000000800 */
[----:B------:R-:W4:Y:S08]  /*0090*/  LDC R12, c[0x0][0x230] ;  /* 0x00008c00ff0c7b82 */ /* 0x000f300000000800 */
[----:B------:R-:W-:Y:S01]  /*00a0*/  S2UR UR25, SR_CTAID.Y ;  /* 0x00000000001979c3 */ /* 0x000fe20000002600 */
[----:B---3--:R-:W-:-:S03]  /*00b0*/  ULEA UR24, UR4, UR24, 0x18 ;  /* 0x0000001804187291 */ /* 0x008fc6000f8ec03f */
[----:B------:R-:W-:Y:S01]  /*00c0*/  ULDC UR4, c[0x0][0x10] ;  /* 0x0000040000047ab9 */ /* 0x000fe20000000800 */
[----:B--2---:R-:W-:-:S03]  /*00d0*/  LOP3.LUT R4, R252, 0x7f, RZ, 0xc0, !PT ;  /* 0x0000007ffc047812 */ /* 0x004fc600078ec0ff */
[----:B------:R-:W2:Y:S01]  /*00e0*/  S2UR UR5, SR_CTAID.Z ;  /* 0x00000000000579c3 */ /* 0x000ea20000002700 */
[----:B-1----:R-:W-:Y:S01]  /*00f0*/  VIADD R5, R5, 0xffffffff ;  /* 0xffffffff05057836 */ /* 0x002fe20000000000 */
[C---:B------:R-:W-:Y:S02]  /*0100*/  ISETP.GE.U32.AND P0, PT, R4.reuse, 0x20, PT ;  /* 0x000000200400780c */ /* 0x040fe40003f06070 */
[C---:B------:R-:W-:Y:S02]  /*0110*/  ISETP.NE.U32.AND P2, PT, R4.reuse, RZ, PT ;  /* 0x000000ff0400720c */ /* 0x040fe40003f45070 */
[----:B------:R-:W-:Y:S02]  /*0120*/  LEA R10, R4, UR24, 0x2 ;  /* 0x00000018040a7c11 */ /* 0x000fe4000f8e10ff */
[----:B------:R-:W1:Y:S01]  /*0130*/  S2UR UR36, SR_CTAID.X ;  /* 0x00000000002479c3 */ /* 0x000e620000002500 */
[----:B----4-:R-:W-:-:S06]  /*0140*/  VIADD R11, R12, 0xffffffff ;  /* 0xffffffff0c0b7836 */ /* 0x010fcc0000000000 */
[----:B------:R3:W-:Y:S01]  /*0150*/  @!P0 STS [R10], RZ ;  /* 0x000000ff0a008388 */ /* 0x0007e20000000800 */
[----:B------:R-:W-:-:S03]  /*0160*/  NOP ;  /* 0x0000000000007918 */ /* 0x000fc60000000000 */
[----:B------:R3:W-:Y:S01]  /*0170*/  @!P2 STS [UR24+0x24], R5 ;  /* 0x00002405ff00a988 */ /* 0x0007e20008000818 */
[----:B--2---:R-:W-:-:S03]  /*0180*/  UIMAD UR4, UR5, UR4, UR25 ;  /* 0x00000004050472a4 */ /* 0x004fc6000f8e0219 */
[----:B------:R3:W-:Y:S01]  /*0190*/  @!P2 STS [UR24+0x20], R11 ;  /* 0x0000200bff00a988 */ /* 0x0007e20008000818 */
[----:B-1----:R-:W-:-:S04]  /*01a0*/  UIMAD UR4, UR4, UR6, UR36 ;  /* 0x00000006040472a4 */ /* 0x002fc8000f8e0224 */
[----:B------:R-:W-:-:S03]  /*01b0*/  UIMAD UR5, UR4, 0x180, URZ ;  /* 0x00000180040578a4 */ /* 0x000fc6000f8e023f */
[----:B------:R-:W-:Y:S01]  /*01c0*/  UMOV UR4, URZ ;  /* 0x0000003f00047c82 */ /* 0x000fe20008000000 */
[----:B------:R-:W-:-:S04]  /*01d0*/  UIADD3 UR26, UP0, UR5, UR30, URZ ;  /* 0x0000001e051a7290 */ /* 0x000fc8000ff1e03f */
[----:B------:R-:W-:Y:S01]  /*01e0*/  ULEA.HI.X.SX32 UR27, UR5, UR31, 0x1, UP0 ;  /* 0x0000001f051b7291 */ /* 0x000fe200080f0e3f */
[----:B---3--:R-:W-:Y:S11]  /*01f0*/  @P2 BRA `(.L_x_1) ;  /* 0x0000000000182947 */ /* 0x008ff60003800000 */
[----:B------:R-:W1:Y:S01]  /*0200*/  LDS R0, [UR24+0x8] ;  /* 0x00000818ff007984 */ /* 0x000e620008000800 */
[----:B------:R-:W2:Y:S01]  /*0210*/  LDC.64 R6, c[0x0][0x210] ;  /* 0x00008400ff067b82 */ /* 0x000ea20000000a00 */
[----:B------:R-:W-:Y:S02]  /*0220*/  IMAD.MOV.U32 R3, RZ, RZ, 0x70 ;  /* 0x00000070ff037424 */ /* 0x000fe400078e00ff */
[----:B--2---:R2:W-:Y:S03]  /*0230*/  STS.64 [UR24], R6 ;  /* 0x00000006ff007988 */ /* 0x0045e60008000a18 */
[----:B-1----:R-:W-:-:S05]  /*0240*/  LOP3.LUT R0, R0, 0x10, R3, 0xd8, !PT ;  /* 0x0000001000007812 */ /* 0x002fca00078ed803 */
[----:B------:R2:W-:Y:S02]  /*0250*/  STS [UR24+0x8], R0 ;  /* 0x00000800ff007988 */ /* 0x0005e40008000818 */
.L_x_1:
[----:B------:R-:W-:Y:S05]  /*0260*/  BSYNC B0 ;  /* 0x0000000000007941 */ /* 0x000fea0003800000 */
.L_x_0:
[----:B------:R-:W-:Y:S04]  /*0270*/  BSSY B0, `(.L_x_2) ;  /* 0x000000a000007945 */ /* 0x000fe80003800000 */
[----:B------:R-:W-:Y:S05]  /*0280*/  @P2 BRA `(.L_x_3) ;  /* 0x0000000000202947 */ /* 0x000fea0003800000 */
[----:B--2---:R-:W1:Y:S01]  /*0290*/  LDS R0, [UR24+0x34] ;  /* 0x00003418ff007984 */ /* 0x004e620008000800 */
[----:B------:R-:W-:Y:S02]  /*02a0*/  IMAD.MOV.U32 R3, RZ, RZ, 0x1f000000 ;  /* 0x1f000000ff037424 */ /* 0x000fe400078e00ff */
[----:B------:R-:W-:Y:S01]  /*02b0*/  @!P2 IMAD.MOV.U32 R2, RZ, RZ, 0xff ;  /* 0x000000ffff02a424 */ /* 0x000fe200078e00ff */
[----:B------:R-:W2:Y:S02]  /*02c0*/  @!P2 LDS R7, [UR24+0x38] ;  /* 0x00003818ff07a984 */ /* 0x000ea40008000800 */
[----:B-1----:R-:W-:Y:S02]  /*02d0*/  LOP3.LUT R0, R0, 0xff000000, R3, 0xb8, !PT ;  /* 0xff00000000007812 */ /* 0x002fe400078eb803 */
[----:B--2---:R-:W-:-:S03]  /*02e0*/  @!P2 LOP3.LUT R2, R7, 0xff, R2, 0xb8, !PT ;  /* 0x000000ff0702a812 */ /* 0x004fc600078eb802 */
[----:B------:R1:W-:Y:S04]  /*02f0*/  STS [UR24+0x34], R0 ;  /* 0x00003400ff007988 */ /* 0x0003e80008000818 */
[----:B------:R1:W-:Y:S02]  /*0300*/  @!P2 STS [UR24+0x38], R2 ;  /* 0x00003802ff00a988 */ /* 0x0003e40008000818 */
.L_x_3:
[----:B------:R-:W-:Y:S05]  /*0310*/  BSYNC B0 ;  /* 0x0000000000007941 */ /* 0x000fea0003800000 */
.L_x_2:
[----:B------:R-:W-:Y:S04]  /*0320*/  BSSY B0, `(.L_x_4) ;  /* 0x000000e000007945 */ /* 0x000fe80003800000 */
[----:B------:R-:W-:Y:S05]  /*0330*/  @P2 BRA `(.L_x_5) ;  /* 0x0000000000302947 */ /* 0x000fea0003800000 */
[----:B-1----:R-:W1:Y:S01]  /*0340*/  LDS R2, [UR24+0x34] ;  /* 0x00003418ff027984 */ /* 0x002e620008000800 */
[----:B------:R-:W3:Y:S03]  /*0350*/  LDC.64 R8, c[0x0][0x238] ;  /* 0x00008e00ff087b82 */ /* 0x000ee60000000a00 */
[----:B--2---:R-:W2:Y:S01]  /*0360*/  LDS R0, [UR24+0x1c] ;  /* 0x00001c18ff007984 */ /* 0x004ea20008000800 */
[C---:B---3--:R-:W-:Y:S01]  /*0370*/  SHF.L.U64.HI R6, R8.reuse, 0x1, R9 ;  /* 0x0000000108067819 */ /* 0x048fe20000010209 */
[----:B------:R-:W-:-:S03]  /*0380*/  IMAD.SHL.U32 R3, R8, 0x2, RZ ;  /* 0x0000000208037824 */ /* 0x000fc600078e00ff */
[--C-:B------:R-:W-:Y:S02]  /*0390*/  SHF.R.U32.HI R7, RZ, 0x4, R6.reuse ;  /* 0x00000004ff077819 */ /* 0x100fe40000011606 */
[----:B------:R-:W-:-:S05]  /*03a0*/  SHF.R.U64 R3, R3, 0x4, R6 ;  /* 0x0000000403037819 */ /* 0x000fca0000001206 */
[----:B------:R3:W-:Y:S01]  /*03b0*/  STS [UR24+0xc], R3 ;  /* 0x00000c03ff007988 */ /* 0x0007e20008000818 */
[----:B-1----:R-:W-:Y:S02]  /*03c0*/  LOP3.LUT R2, R2, 0x7, RZ, 0xb8, !PT ;  /* 0x0000000702027812 */ /* 0x002fe400078eb8ff */
[----:B--2---:R-:W-:-:S03]  /*03d0*/  LOP3.LUT R0, R0, 0xf, R7, 0xb8, !PT ;  /* 0x0000000f00007812 */ /* 0x004fc600078eb807 */
[----:B------:R3:W-:Y:S04]  /*03e0*/  STS [UR24+0x34], R2 ;  /* 0x00003402ff007988 */ /* 0x0007e80008000818 */
[----:B------:R3:W-:Y:S02]  /*03f0*/  STS [UR24+0x1c], R0 ;  /* 0x00001c00ff007988 */ /* 0x0007e40008000818 */
.L_x_5:
[----:B------:R-:W-:Y:S05]  /*0400*/  BSYNC B0 ;  /* 0x0000000000007941 */ /* 0x000fea0003800000 */
.L_x_4:
[----:B------:R-:W-:Y:S04]  /*0410*/  BSSY B1, `(.L_x_6) ;  /* 0x000001a000017945 */ /* 0x000fe80003800000 */
[----:B------:R-:W-:Y:S04]  /*0420*/  BSSY B0, `(.L_x_7) ;  /* 0x0000015000007945 */ /* 0x000fe80003800000 */
[----:B------:R-:W-:Y:S05]  /*0430*/  @P2 BRA `(.L_x_8) ;  /* 0x0000000000202947 */ /* 0x000fea0003800000 */
[----:B-123--:R-:W1:Y:S02]  /*0440*/  LDS R0, [UR24+0x34] ;  /* 0x00003418ff007984 */ /* 0x00ee640008000800 */
[----:B-1----:R-:W-:-:S05]  /*0450*/  LOP3.LUT R0, R0, 0x38, RZ, 0xb8, !PT ;  /* 0x0000003800007812 */ /* 0x002fca00078eb8ff */
[----:B------:R1:W-:Y:S01]  /*0460*/  STS [UR24+0x34], R0 ;  /* 0x00003400ff007988 */ /* 0x0003e20008000818 */
[----:B------:R-:W-:Y:S05]  /*0470*/  @P2 BRA `(.L_x_9) ;  /* 0x0000000000202947 */ /* 0x000fea0003800000 */
[----:B-1----:R-:W1:Y:S01]  /*0480*/  LDS R0, [UR24+0x8] ;  /* 0x00000818ff007984 */ /* 0x002e620008000800 */
[----:B------:R-:W-:-:S05]  /*0490*/  IMAD.MOV.U32 R3, RZ, RZ, 0x780 ;  /* 0x00000780ff037424 */ /* 0x000fca00078e00ff */
[----:B-1----:R-:W-:-:S05]  /*04a0*/  LOP3.LUT R0, R0, 0x500, R3, 0xd8, !PT ;  /* 0x0000050000007812 */ /* 0x002fca00078ed803 */
[----:B------:R4:W-:Y:S02]  /*04b0*/  STS [UR24+0x8], R0 ;  /* 0x00000800ff007988 */ /* 0x0009e40008000818 */
.L_x_8:
[----:B------:R-:W-:Y:S05]  /*04c0*/  @P2 BRA `(.L_x_10) ;  /* 0x0000000000282947 */ /* 0x000fea0003800000 */
[----:B-1234-:R-:W1:Y:S02]  /*04d0*/  LDS R0, [UR24+0x8] ;  /* 0x00000818ff007984 */ /* 0x01ee640008000800 */
[----:B-1----:R-:W-:-:S05]  /*04e0*/  LOP3.LUT R0, R0, 0x1800, RZ, 0xb8, !PT ;  /* 0x0000180000007812 */ /* 0x002fca00078eb8ff */
[----:B------:R2:W-:Y:S02]  /*04f0*/  STS [UR24+0x8], R0 ;  /* 0x00000800ff007988 */ /* 0x0005e40008000818 */
.L_x_9:
[----:B------:R-:W-:Y:S05]  /*0500*/  @P2 BREAK B0 ;  /* 0x0000000000002942 */ /* 0x000fea0003800000 */
[----:B------:R-:W-:Y:S05]  /*0510*/  @P2 BRA `(.L_x_11) ;  /* 0x0000000000242947 */ /* 0x000fea0003800000 */
[----:B------:R-:W3:Y:S01]  /*0520*/  LDS R3, [UR24+0x8] ;  /* 0x00000818ff037984 */ /* 0x000ee20008000800 */
[----:B-12---:R-:W-:-:S05]  /*0530*/  IMAD.MOV.U32 R0, RZ, RZ, 0x6000 ;  /* 0x00006000ff007424 */ /* 0x006fca00078e00ff */
[----:B---3--:R-:W-:-:S04]  /*0540*/  LOP3.LUT R0, R3, 0x4000, R0, 0xd8, !PT ;  /* 0x0000400003007812 */ /* 0x008fc800078ed800 */
[----:B------:R-:W-:-:S05]  /*0550*/  LOP3.LUT R0, R0, 0x400000, RZ, 0xb8, !PT ;  /* 0x0040000000007812 */ /* 0x000fca00078eb8ff */
[----:B------:R1:W-:Y:S02]  /*0560*/  STS [UR24+0x8], R0 ;  /* 0x00000800ff007988 */ /* 0x0003e40008000818 */
.L_x_10:
[----:B------:R-:W-:Y:S05]  /*0570*/  BSYNC B0 ;  /* 0x0000000000007941 */ /* 0x000fea0003800000 */
.L_x_7:
[----:B-1234-:R-:W1:Y:S02]  /*0580*/  @!P2 LDS R0, [UR24+0x8] ;  /* 0x00000818ff00a984 */ /* 0x01ee640008000800 */
[----:B-1----:R-:W-:-:S05]  /*0590*/  @!P2 LOP3.LUT R0, R0, 0x8000, RZ, 0xb8, !PT ;  /* 0x000080000000a812 */ /* 0x002fca00078eb8ff */
[----:B------:R3:W-:Y:S02]  /*05a0*/  @!P2 STS [UR24+0x8], R0 ;  /* 0x00000800ff00a988 */ /* 0x0007e40008000818 */
.L_x_11:
[----:B------:R-:W-:Y:S05]  /*05b0*/  BSYNC B1 ;  /* 0x0000000000017941 */ /* 0x000fea0003800000 */
.L_x_6:
[----:B------:R-:W-:Y:S05]  /*05c0*/  WARPSYNC.ALL ;  /* 0x0000000000007948 */ /* 0x000fea0003800000 */
[----:B------:R-:W-:Y:S05]  /*05d0*/  @P0 BRA `(.L_x_12) ;  /* 0x0000000000280947 */ /* 0x000fea0003800000 */
[----:B-123--:R-:W1:Y:S01]  /*05e0*/  S2R R0, SR_LANEID ;  /* 0x0000000000007919 */ /* 0x00ee620000000000 */
[----:B------:R-:W-:Y:S05]  /*05f0*/  WARPSYNC.ALL ;  /* 0x0000000000007948 */ /* 0x000fea0003800000 */
[----:B-1----:R-:W-:-:S05]  /*0600*/  IMAD.SHL.U32 R0, R0, 0x4, RZ ;  /* 0x0000000400007824 */ /* 0x002fca00078e00ff */
[----:B------:R-:W1:Y:S01]  /*0610*/  LDS R7, [R0+UR24] ;  /* 0x0000001800077984 */ /* 0x000e620008000800 */
[----:B------:R-:W-:-:S05]  /*0620*/  IADD3 R2, P1, R0, UR26, RZ ;  /* 0x0000001a00027c10 */ /* 0x000fca000ff3e0ff */
[----:B------:R-:W-:-:S05]  /*0630*/  IMAD.X R3, RZ, RZ, UR27, P1 ;  /* 0x0000001bff037e24 */ /* 0x000fca00088e06ff */
[----:B-1----:R4:W5:Y:S01]  /*0640*/  ATOMG.E.EXCH.STRONG.GPU PT, RZ, [R2], R7 ;  /* 0x0000000702ff73a8 */ /* 0x00296200041ee100 */
[----:B------:R-:W-:-:S04]  /*0650*/  DEPBAR {5,4,3,2,1,0} ;  /* 0x0000003f0000791a */ /* 0x000fc80000000000 */
[----:B------:R4:W-:Y:S01]  /*0660*/  UTMACCTL.IV [UR26] ;  /* 0x000000001a0079b9 */ /* 0x0009e20008000000 */
[----:B------:R-:W-:Y:S01]  /*0670*/  NOP ;  /* 0x0000000000007918 */ /* 0x000fe20000000000 */
.L_x_12:
[----:B------:R-:W-:Y:S05]  /*0680*/  @P0 BRA `(.L_x_13) ;  /* 0x00000000000c0947 */ /* 0x000fea0003800000 */
[----:B------:R0:W-:Y:S01]  /*0690*/  UTMACMDFLUSH ;  /* 0x00000000000079b7 */ /* 0x0001e20000000000 */
[----:B------:R-:W-:Y:S05]  /*06a0*/  @P0 BRA `(.L_x_13) ;  /* 0x0000000000040947 */ /* 0x000fea0003800000 */
[----:B------:R-:W-:-:S04]  /*06b0*/  DEPBAR.LE SB0, 0x0 ;  /* 0x000080000000791a */ /* 0x000fc80000000000 */
.L_x_13:
[----:B------:R-:W-:Y:S05]  /*06c0*/  WARPSYNC.ALL ;  /* 0x0000000000007948 */ /* 0x000fea0003800000 */
[----:B-----5:R-:W-:Y:S06]  /*06d0*/  BAR.SYNC.DEFER_BLOCKING 0x0 ;  /* 0x0000000000007b1d */ /* 0x020fec0000010000 */
[----:B------:R-:W-:Y:S02]  /*06e0*/  BSSY B1, `(.L_x_14) ;  /* 0x000000b000017945 */ /* 0x000fe40003800000 */
[----:B------:R-:W-:Y:S06]  /*06f0*/  BAR.SYNC.DEFER_BLOCKING 0x0 ;  /* 0x0000000000007b1d */ /* 0x000fec0000010000 */
[----:B------:R1:W-:Y:S01]  /*0700*/  @!P0 STS [R10], RZ ;  /* 0x000000ff0a008388 */ /* 0x0003e20000000800 */
[----:B------:R-:W-:Y:S01]  /*0710*/  NOP ;  /* 0x0000000000007918 */ /* 0x000fe20000000000 */
[----:B------:R-:W-:Y:S05]  /*0720*/  @P2 BRA `(.L_x_15) ;  /* 0x0000000000182947 */ /* 0x000fea0003800000 */
[----:B-123--:R-:W1:Y:S01]  /*0730*/  LDS R0, [UR24+0x8] ;  /* 0x00000818ff007984 */ /* 0x00ee620008000800 */
[----:B----4-:R-:W2:Y:S01]  /*0740*/  LDC.64 R6, c[0x0][0x218] ;  /* 0x00008600ff067b82 */ /* 0x010ea20000000a00 */
[----:B------:R-:W-:Y:S02]  /*0750*/  IMAD.MOV.U32 R3, RZ, RZ, 0x70 ;  /* 0x00000070ff037424 */ /* 0x000fe400078e00ff */
[----:B--2---:R2:W-:Y:S03]  /*0760*/  STS.64 [UR24], R6 ;  /* 0x00000006ff007988 */ /* 0x0045e60008000a18 */
[----:B-1----:R-:W-:-:S05]  /*0770*/  LOP3.LUT R0, R0, 0x10, R3, 0xd8, !PT ;  /* 0x0000001000007812 */ /* 0x002fca00078ed803 */
[----:B------:R2:W-:Y:S02]  /*0780*/  STS [UR24+0x8], R0 ;  /* 0x00000800ff007988 */ /* 0x0005e40008000818 */
.L_x_15:
[----:B----4-:R-:W-:Y:S05]  /*0790*/  BSYNC B1 ;  /* 0x0000000000017941 */ /* 0x010fea0003800000 */
.L_x_14:
[----:B------:R-:W-:Y:S04]  /*07a0*/  BSSY B2, `(.L_x_16) ;  /* 0x000000f000027945 */ /* 0x000fe80003800000 */
[----:B------:R-:W-:Y:S04]  /*07b0*/  BSSY B1, `(.L_x_17) ;  /* 0x000000c000017945 */ /* 0x000fe80003800000 */
[----:B------:R-:W-:Y:S05]  /*07c0*/  @P2 BRA `(.L_x_18) ;  /* 0x0000000000282947 */ /* 0x000fea0003800000 */
[----:B-123--:R-:W1:Y:S01]  /*07d0*/  LDS R0, [UR24+0x34] ;  /* 0x00003418ff007984 */ /* 0x00ee620008000800 */
[----:B------:R-:W-:Y:S01]  /*07e0*/  IMAD.MOV.U32 R3, RZ, RZ, 0x1f000000 ;  /* 0x1f000000ff037424 */ /* 0x000fe200078e00ff */
[----:B------:R-:W-:Y:S05]  /*07f0*/  @P2 BREAK B1 ;  /* 0x0000000000012942 */ /* 0x000fea0003800000 */
[----:B-1----:R-:W-:-:S05]  /*0800*/  LOP3.LUT R0, R0, 0xff000000, R3, 0xb8, !PT ;  /* 0xff00000000007812 */ /* 0x002fca00078eb803 */
[----:B------:R1:W-:Y:S01]  /*0810*/  STS [UR24+0x34], R0 ;  /* 0x00003400ff007988 */ /* 0x0003e20008000818 */
[----:B------:R-:W-:Y:S05]  /*0820*/  @P2 BRA `(.L_x_19) ;  /* 0x0000000000182947 */ /* 0x000fea0003800000 */
[----:B-1----:R-:W1:Y:S01]  /*0830*/  LDS R0, [UR24+0x38] ;  /* 0x00003818ff007984 */ /* 0x002e620008000800 */
[----:B------:R-:W-:-:S05]  /*0840*/  IMAD.MOV.U32 R3, RZ, RZ, 0xff ;  /* 0x000000ffff037424 */ /* 0x000fca00078e00ff */
[----:B-1----:R-:W-:-:S05]  /*0850*/  LOP3.LUT R0, R0, 0xff, R3, 0xb8, !PT ;  /* 0x000000ff00007812 */ /* 0x002fca00078eb803 */
[----:B------:R4:W-:Y:S02]  /*0860*/  STS [UR24+0x38], R0 ;  /* 0x00003800ff007988 */ /* 0x0009e40008000818 */
.L_x_18:
[----:B------:R-:W-:Y:S05]  /*0870*/  BSYNC B1 ;  /* 0x0000000000017941 */ /* 0x000fea0003800000 */
.L_x_17:
[----:B------:R1:W-:Y:S02]  /*0880*/  @!P2 STS [UR24+0x20], R11 ;  /* 0x0000200bff00a988 */ /* 0x0003e40008000818 */
.L_x_19:
[----:B------:R-:W-:Y:S05]  /*0890*/  BSYNC B2 ;  /* 0x0000000000027941 */ /* 0x000fea0003800000 */
.L_x_16:
[----:B------:R-:W-:Y:S05]  /*08a0*/  WARPSYNC.ALL ;  /* 0x0000000000007948 */ /* 0x000fea0003800000 */
[----:B-1234-:R-:W1:Y:S01]  /*08b0*/  LDC R0, c[0x0][0x22c] ;  /* 0x00008b00ff007b82 */ /* 0x01ee620000000800 */
[----:B------:R-:W-:Y:S01]  /*08c0*/  BSSY B2, `(.L_x_20) ;  /* 0x0000010000027945 */ /* 0x000fe20003800000 */
[----:B-1----:R-:W-:-:S05]  /*08d0*/  VIADD R0, R0, 0xffffffff ;  /* 0xffffffff00007836 */ /* 0x002fca0000000000 */
[----:B------:R1:W-:Y:S01]  /*08e0*/  @!P2 STS [UR24+0x24], R0 ;  /* 0x00002400ff00a988 */ /* 0x0003e20008000818 */
[----:B------:R-:W-:Y:S05]  /*08f0*/  @P2 BRA `(.L_x_21) ;  /* 0x0000000000302947 */ /* 0x000fea0003800000 */
[----:B------:R-:W2:Y:S01]  /*0900*/  LDS R3, [UR24+0x34] ;  /* 0x00003418ff037984 */ /* 0x000ea20008000800 */
[----:B------:R-:W3:Y:S03]  /*0910*/  LDC.64 R6, c[0x0][0x240] ;  /* 0x00009000ff067b82 */ /* 0x000ee60000000a00 */
[----:B------:R-:W4:Y:S01]  /*0920*/  LDS R2, [UR24+0x1c] ;  /* 0x00001c18ff027984 */ /* 0x000f220008000800 */
[C---:B---3--:R-:W-:Y:S01]  /*0930*/  SHF.L.U64.HI R7, R6.reuse, 0x1, R7 ;  /* 0x0000000106077819 */ /* 0x048fe20000010207 */
[----:B------:R-:W-:-:S03]  /*0940*/  IMAD.SHL.U32 R6, R6, 0x2, RZ ;  /* 0x0000000206067824 */ /* 0x000fc600078e00ff */
[--C-:B------:R-:W-:Y:S02]  /*0950*/  SHF.R.U32.HI R9, RZ, 0x4, R7.reuse ;  /* 0x00000004ff097819 */ /* 0x100fe40000011607 */
[----:B------:R-:W-:-:S05]  /*0960*/  SHF.R.U64 R6, R6, 0x4, R7 ;  /* 0x0000000406067819 */ /* 0x000fca0000001207 */
[----:B------:R3:W-:Y:S01]  /*0970*/  STS [UR24+0xc], R6 ;  /* 0x00000c06ff007988 */ /* 0x0007e20008000818 */
[----:B--2---:R-:W-:Y:S02]  /*0980*/  LOP3.LUT R3, R3, 0x7, RZ, 0xb8, !PT ;  /* 0x0000000703037812 */ /* 0x004fe400078eb8ff */
[----:B----4-:R-:W-:-:S03]  /*0990*/  LOP3.LUT R2, R2, 0xf, R9, 0xb8, !PT ;  /* 0x0000000f02027812 */ /* 0x010fc600078eb809 */
[----:B------:R3:W-:Y:S04]  /*09a0*/  STS [UR24+0x34], R3 ;  /* 0x00003403ff007988 */ /* 0x0007e80008000818 */
[----:B------:R3:W-:Y:S02]  /*09b0*/  STS [UR24+0x1c], R2 ;  /* 0x00001c02ff007988 */ /* 0x0007e40008000818 */
.L_x_21:
[----:B------:R-:W-:Y:S05]  /*09c0*/  BSYNC B2 ;  /* 0x0000000000027941 */ /* 0x000fea0003800000 */
.L_x_20:
[----:B------:R-:W-:Y:S04]  /*09d0*/  BSSY B3, `(.L_x_22) ;  /* 0x000001a000037945 */ /* 0x000fe80003800000 */
[----:B------:R-:W-:Y:S04]  /*09e0*/  BSSY B2, `(.L_x_23) ;  /* 0x0000015000027945 */ /* 0x000fe80003800000 */
[----:B------:R-:W-:Y:S05]  /*09f0*/  @P2 BRA `(.L_x_24) ;  /* 0x0000000000202947 */ /* 0x000fea0003800000 */
[----:B---3--:R-:W2:Y:S02]  /*0a00*/  LDS R2, [UR24+0x34] ;  /* 0x00003418ff027984 */ /* 0x008ea40008000800 */
[----:B--2---:R-:W-:-:S05]  /*0a10*/  LOP3.LUT R2, R2, 0x38, RZ, 0xb8, !PT ;  /* 0x0000003802027812 */ /* 0x004fca00078eb8ff */
[----:B------:R2:W-:Y:S01]  /*0a20*/  STS [UR24+0x34], R2 ;  /* 0x00003402ff007988 */ /* 0x0005e20008000818 */
[----:B------:R-:W-:Y:S05]  /*0a30*/  @P2 BRA `(.L_x_25) ;  /* 0x0000000000202947 */ /* 0x000fea0003800000 */
[----:B--2---:R-:W2:Y:S01]  /*0a40*/  LDS R2, [UR24+0x8] ;  /* 0x00000818ff027984 */ /* 0x004ea20008000800 */
[----:B------:R-:W-:-:S05]  /*0a50*/  IMAD.MOV.U32 R3, RZ, RZ, 0x780 ;  /* 0x00000780ff037424 */ /* 0x000fca00078e00ff */
[----:B--2---:R-:W-:-:S05]  /*0a60*/  LOP3.LUT R2, R2, 0x500, R3, 0xd8, !PT ;  /* 0x0000050002027812 */ /* 0x004fca00078ed803 */
[----:B------:R2:W-:Y:S02]  /*0a70*/  STS [UR24+0x8], R2 ;  /* 0x00000802ff007988 */ /* 0x0005e40008000818 */
.L_x_24:
[----:B------:R-:W-:Y:S05]  /*0a80*/  @P2 BRA `(.L_x_26) ;  /* 0x0000000000282947 */ /* 0x000fea0003800000 */
[----:B--23--:R-:W2:Y:S02]  /*0a90*/  LDS R2, [UR24+0x8] ;  /* 0x00000818ff027984 */ /* 0x00cea40008000800 */
[----:B--2---:R-:W-:-:S05]  /*0aa0*/  LOP3.LUT R2, R2, 0x1800, RZ, 0xb8, !PT ;  /* 0x0000180002027812 */ /* 0x004fca00078eb8ff */
[----:B------:R3:W-:Y:S02]  /*0ab0*/  STS [UR24+0x8], R2 ;  /* 0x00000802ff007988 */ /* 0x0007e40008000818 */
.L_x_25:
[----:B------:R-:W-:Y:S05]  /*0ac0*/  @P2 BREAK B2 ;  /* 0x0000000000022942 */ /* 0x000fea0003800000 */
[----:B------:R-:W-:Y:S05]  /*0ad0*/  @P2 BRA `(.L_x_27) ;  /* 0x0000000000242947 */ /* 0x000fea0003800000 */
[----:B--23--:R-:W2:Y:S01]  /*0ae0*/  LDS R2, [UR24+0x8] ;  /* 0x00000818ff027984 */ /* 0x00cea20008000800 */
[----:B------:R-:W-:-:S05]  /*0af0*/  IMAD.MOV.U32 R3, RZ, RZ, 0x6000 ;  /* 0x00006000ff037424 */ /* 0x000fca00078e00ff */
[----:B--2---:R-:W-:-:S04]  /*0b00*/  LOP3.LUT R2, R2, 0x4000, R3, 0xd8, !PT ;  /* 0x0000400002027812 */ /* 0x004fc800078ed803 */
[----:B------:R-:W-:-:S05]  /*0b10*/  LOP3.LUT R2, R2, 0x400000, RZ, 0xb8, !PT ;  /* 0x0040000002027812 */ /* 0x000fca00078eb8ff */
[----:B------:R4:W-:Y:S02]  /*0b20*/  STS [UR24+0x8], R2 ;  /* 0x00000802ff007988 */ /* 0x0009e40008000818 */
.L_x_26:
[----:B------:R-:W-:Y:S05]  /*0b30*/  BSYNC B2 ;  /* 0x0000000000027941 */ /* 0x000fea0003800000 */
.L_x_23:
[----:B--234-:R-:W2:Y:S02]  /*0b40*/  @!P2 LDS R2, [UR24+0x8] ;  /* 0x00000818ff02a984 */ /* 0x01cea40008000800 */
[----:B--2---:R-:W-:-:S05]  /*0b50*/  @!P2 LOP3.LUT R2, R2, 0x8000, RZ, 0xb8, !PT ;  /* 0x000080000202a812 */ /* 0x004fca00078eb8ff */
[----:B------:R4:W-:Y:S02]  /*0b60*/  @!P2 STS [UR24+0x8], R2 ;  /* 0x00000802ff00a988 */ /* 0x0009e40008000818 */
.L_x_27:
[----:B------:R-:W-:Y:S05]  /*0b70*/  BSYNC B3 ;  /* 0x0000000000037941 */ /* 0x000fea0003800000 */
.L_x_22:
[----:B------:R-:W-:Y:S05]  /*0b80*/  WARPSYNC.ALL ;  /* 0x0000000000007948 */ /* 0x000fea0003800000 */
[----:B------:R-:W-:-:S04]  /*0b90*/  UIADD3 UR29, UR5, 0x80, URZ ;  /* 0x00000080051d7890 */ /* 0x000fc8000fffe03f */
[----:B------:R-:W-:-:S04]  /*0ba0*/  UIADD3 UR28, UP0, UR29, UR30, URZ ;  /* 0x0000001e1d1c7290 */ /* 0x000fc8000ff1e03f */
[----:B------:R-:W-:Y:S01]  /*0bb0*/  ULEA.HI.X.SX32 UR29, UR29, UR31, 0x1, UP0 ;  /* 0x0000001f1d1d7291 */ /* 0x000fe200080f0e3f */
[----:B------:R-:W-:Y:S11]  /*0bc0*/  @P0 BRA `(.L_x_28) ;  /* 0x0000000000280947 */ /* 0x000ff60003800000 */
[----:B--234-:R-:W2:Y:S01]  /*0bd0*/  S2R R2, SR_LANEID ;  /* 0x0000000000027919 */ /* 0x01cea20000000000 */
[----:B------:R-:W-:Y:S05]  /*0be0*/  WARPSYNC.ALL ;  /* 0x0000000000007948 */ /* 0x000fea0003800000 */
[----:B--2---:R-:W-:-:S05]  /*0bf0*/  IMAD.SHL.U32 R6, R2, 0x4, RZ ;  /* 0x0000000402067824 */ /* 0x004fca00078e00ff */
[----:B------:R-:W2:Y:S01]  /*0c00*/  LDS R7, [R6+UR24] ;  /* 0x0000001806077984 */ /* 0x000ea20008000800 */
[----:B------:R-:W-:-:S05]  /*0c10*/  IADD3 R2, P1, R6, UR28, RZ ;  /* 0x0000001c06027c10 */ /* 0x000fca000ff3e0ff */
[----:B------:R-:W-:-:S05]  /*0c20*/  IMAD.X R3, RZ, RZ, UR29, P1 ;  /* 0x0000001dff037e24 */ /* 0x000fca00088e06ff */
[----:B--2---:R2:W5:Y:S01]  /*0c30*/  ATOMG.E.EXCH.STRONG.GPU PT, RZ, [R2], R7 ;  /* 0x0000000702ff73a8 */ /* 0x00456200041ee100 */
[----:B------:R-:W-:-:S04]  /*0c40*/  DEPBAR {5,4,3,2,1,0} ;  /* 0x0000003f0000791a */ /* 0x000fc80000000000 */
[----:B------:R2:W-:Y:S01]  /*0c50*/  UTMACCTL.IV [UR28] ;  /* 0x000000001c0079b9 */ /* 0x0005e20008000000 */
[----:B------:R-:W-:Y:S01]  /*0c60*/  NOP ;  /* 0x0000000000007918 */ /* 0x000fe20000000000 */
.L_x_28:
[----:B------:R-:W-:Y:S05]  /*0c70*/  @P0 BRA `(.L_x_29) ;  /* 0x00000000000c0947 */ /* 0x000fea0003800000 */
[----:B------:R0:W-:Y:S01]  /*0c80*/  UTMACMDFLUSH ;  /* 0x00000000000079b7 */ /* 0x0001e20000000000 */
[----:B------:R-:W-:Y:S05]  /*0c90*/  @P0 BRA `(.L_x_29) ;  /* 0x0000000000040947 */ /* 0x000fea0003800000 */
[----:B------:R-:W-:-:S04]  /*0ca0*/  DEPBAR.LE SB0, 0x0 ;  /* 0x000080000000791a */ /* 0x000fc80000000000 */
.L_x_29:
[----:B------:R-:W-:Y:S05]  /*0cb0*/  WARPSYNC.ALL ;  /* 0x0000000000007948 */ /* 0x000fea0003800000 */
[----:B-----5:R-:W-:Y:S06]  /*0cc0*/  BAR.SYNC.DEFER_BLOCKING 0x0 ;  /* 0x0000000000007b1d */ /* 0x020fec0000010000 */
[----:B------:R-:W-:Y:S02]  /*0cd0*/  BSSY B3, `(.L_x_30) ;  /* 0x000000b000037945 */ /* 0x000fe40003800000 */
[----:B------:R-:W-:Y:S06]  /*0ce0*/  BAR.SYNC.DEFER_BLOCKING 0x0 ;  /* 0x0000000000007b1d */ /* 0x000fec0000010000 */
[----:B------:R1:W-:Y:S01]  /*0cf0*/  @!P0 STS [R10], RZ ;  /* 0x000000ff0a008388 */ /* 0x0003e20000000800 */
[----:B------:R-:W-:Y:S01]  /*0d00*/  NOP ;  /* 0x0000000000007918 */ /* 0x000fe20000000000 */
[----:B------:R-:W-:Y:S05]  /*0d10*/  @P2 BRA `(.L_x_31) ;  /* 0x0000000000182947 */ /* 0x000fea0003800000 */
[----:B--234-:R-:W2:Y:S01]  /*0d20*/  LDS R2, [UR24+0x8] ;  /* 0x00000818ff027984 */ /* 0x01cea20008000800 */
[----:B------:R-:W3:Y:S01]  /*0d30*/  LDC.64 R6, c[0x0][0x220] ;  /* 0x00008800ff067b82 */ /* 0x000ee20000000a00 */
[----:B------:R-:W-:Y:S02]  /*0d40*/  IMAD.MOV.U32 R3, RZ, RZ, 0x70 ;  /* 0x00000070ff037424 */ /* 0x000fe400078e00ff */
[----:B---3--:R3:W-:Y:S03]  /*0d50*/  STS.64 [UR24], R6 ;  /* 0x00000006ff007988 */ /* 0x0087e60008000a18 */
[----:B--2---:R-:W-:-:S05]  /*0d60*/  LOP3.LUT R2, R2, 0x10, R3, 0xd8, !PT ;  /* 0x0000001002027812 */ /* 0x004fca00078ed803 */
[----:B------:R3:W-:Y:S02]  /*0d70*/  STS [UR24+0x8], R2 ;  /* 0x00000802ff007988 */ /* 0x0007e40008000818 */
.L_x_31:
[----:B--2---:R-:W-:Y:S05]  /*0d80*/  BSYNC B3 ;  /* 0x0000000000037941 */ /* 0x004fea0003800000 */
.L_x_30:
[----:B------:R-:W-:Y:S04]  /*0d90*/  BSSY B4, `(.L_x_32) ;  /* 0x0000011000047945 */ /* 0x000fe80003800000 */
[----:B------:R-:W-:Y:S04]  /*0da0*/  BSSY B3, `(.L_x_33) ;  /* 0x000000e000037945 */ /* 0x000fe80003800000 */
[----:B------:R-:W-:Y:S05]  /*0db0*/  @P2 BRA `(.L_x_34) ;  /* 0x0000000000242947 */ /* 0x000fea0003800000 */
[----:B---34-:R-:W2:Y:S01]  /*0dc0*/  LDS R2, [UR24+0x34] ;  /* 0x00003418ff027984 */ /* 0x018ea20008000800 */
[----:B------:R-:W-:-:S05]  /*0dd0*/  IMAD.MOV.U32 R3, RZ, RZ, 0x3f000000 ;  /* 0x3f000000ff037424 */ /* 0x000fca00078e00ff */
[----:B--2---:R-:W-:-:S05]  /*0de0*/  LOP3.LUT R2, R2, 0xff000000, R3, 0xb8, !PT ;  /* 0xff00000002027812 */ /* 0x004fca00078eb803 */
[----:B------:R2:W-:Y:S01]  /*0df0*/  STS [UR24+0x34], R2 ;  /* 0x00003402ff007988 */ /* 0x0005e20008000818 */
[----:B------:R-:W-:Y:S05]  /*0e00*/  @P2 BRA `(.L_x_35) ;  /* 0x00000000001c2947 */ /* 0x000fea0003800000 */
[----:B--2---:R-:W2:Y:S01]  /*0e10*/  LDS R2, [UR24+0x38] ;  /* 0x00003818ff027984 */ /* 0x004ea20008000800 */
[----:B------:R-:W-:-:S05]  /*0e20*/  IMAD.MOV.U32 R3, RZ, RZ, 0xff ;  /* 0x000000ffff037424 */ /* 0x000fca00078e00ff */
[----:B--2---:R-:W-:-:S05]  /*0e30*/  LOP3.LUT R2, R2, 0xff, R3, 0xb8, !PT ;  /* 0x000000ff02027812 */ /* 0x004fca00078eb803 */
[----:B------:R2:W-:Y:S02]  /*0e40*/  STS [UR24+0x38], R2 ;  /* 0x00003802ff007988 */ /* 0x0005e40008000818 */
.L_x_34:
[----:B------:R-:W-:Y:S05]  /*0e50*/  @P2 BREAK B3 ;  /* 0x0000000000032942 */ /* 0x000fea0003800000 */
[----:B------:R-:W-:Y:S05]  /*0e60*/  @P2 BRA `(.L_x_36) ;  /* 0x00000000000c2947 */ /* 0x000fea0003800000 */
[----:B------:R1:W-:Y:S02]  /*0e70*/  STS [UR24+0x20], R0 ;  /* 0x00002000ff007988 */ /* 0x0003e40008000818 */
.L_x_35:
[----:B------:R-:W-:Y:S05]  /*0e80*/  BSYNC B3 ;  /* 0x0000000000037941 */ /* 0x000fea0003800000 */
.L_x_33:
[----:B------:R1:W-:Y:S02]  /*0e90*/  @!P2 STS [UR24+0x24], R5 ;  /* 0x00002405ff00a988 */ /* 0x0003e40008000818 */
.L_x_36:
[----:B------:R-:W-:Y:S05]  /*0ea0*/  BSYNC B4 ;  /* 0x0000000000047941 */ /* 0x000fea0003800000 */
.L_x_32:
[----:B------:R-:W-:Y:S05]  /*0eb0*/  WARPSYNC.ALL ;  /* 0x0000000000007948 */ /* 0x000fea0003800000 */
[----:B------:R-:W-:Y:S04]  /*0ec0*/  BSSY B4, `(.L_x_37) ;  /* 0x000000e000047945 */ /* 0x000fe80003800000 */
[----:B------:R-:W-:Y:S05]  /*0ed0*/  @P2 BRA `(.L_x_38) ;  /* 0x0000000000302947 */ /* 0x000fea0003800000 */
[----:B--234-:R-:W2:Y:S01]  /*0ee0*/  LDS R2, [UR24+0x34] ;  /* 0x00003418ff027984 */ /* 0x01cea20008000800 */
[----:B------:R-:W3:Y:S03]  /*0ef0*/  LDC.64 R8, c[0x0][0x248] ;  /* 0x00009200ff087b82 */ /* 0x000ee60000000a00 */
[----:B-1----:R-:W1:Y:S01]  /*0f00*/  LDS R0, [UR24+0x1c] ;  /* 0x00001c18ff007984 */ /* 0x002e620008000800 */
[C---:B---3--:R-:W-:Y:S01]  /*0f10*/  SHF.L.U64.HI R6, R8.reuse, 0x1, R9 ;  /* 0x0000000108067819 */ /* 0x048fe20000010209 */
[----:B------:R-:W-:-:S03]  /*0f20*/  IMAD.SHL.U32 R3, R8, 0x2, RZ ;  /* 0x0000000208037824 */ /* 0x000fc600078e00ff */
[--C-:B------:R-:W-:Y:S02]  /*0f30*/  SHF.R.U32.HI R5, RZ, 0x4, R6.reuse ;  /* 0x00000004ff057819 */ /* 0x100fe40000011606 */
[----:B------:R-:W-:-:S05]  /*0f40*/  SHF.R.U64 R3, R3, 0x4, R6 ;  /* 0x0000000403037819 */ /* 0x000fca0000001206 */
[----:B------:R3:W-:Y:S01]  /*0f50*/  STS [UR24+0xc], R3 ;  /* 0x00000c03ff007988 */ /* 0x0007e20008000818 */
[----:B--2---:R-:W-:Y:S02]  /*0f60*/  LOP3.LUT R2, R2, 0x7, RZ, 0xb8, !PT ;  /* 0x0000000702027812 */ /* 0x004fe400078eb8ff */
[----:B-1----:R-:W-:-:S03]  /*0f70*/  LOP3.LUT R0, R0, 0xf, R5, 0xb8, !PT ;  /* 0x0000000f00007812 */ /* 0x002fc600078eb805 */
[----:B------:R3:W-:Y:S04]  /*0f80*/  STS [UR24+0x34], R2 ;  /* 0x00003402ff007988 */ /* 0x0007e80008000818 */
[----:B------:R3:W-:Y:S02]  /*0f90*/  STS [UR24+0x1c], R0 ;  /* 0x00001c00ff007988 */ /* 0x0007e40008000818 */
.L_x_38:
[----:B------:R-:W-:Y:S05]  /*0fa0*/  BSYNC B4 ;  /* 0x0000000000047941 */ /* 0x000fea0003800000 */
.L_x_37:
[----:B------:R-:W-:Y:S04]  /*0fb0*/  BSSY B4, `(.L_x_39) ;  /* 0x000001a000047945 */ /* 0x000fe80003800000 */
[----:B------:R-:W-:Y:S04]  /*0fc0*/  BSSY B5, `(.L_x_40) ;  /* 0x0000015000057945 */ /* 0x000fe80003800000 */
[----:B------:R-:W-:Y:S05]  /*0fd0*/  @P2 BRA `(.L_x_41) ;  /* 0x0000000000202947 */ /* 0x000fea0003800000 */
[----:B-1-3--:R-:W1:Y:S02]  /*0fe0*/  LDS R0, [UR24+0x34] ;  /* 0x00003418ff007984 */ /* 0x00ae640008000800 */
[----:B-1----:R-:W-:-:S05]  /*0ff0*/  LOP3.LUT R0, R0, 0x38, RZ, 0xb8, !PT ;  /* 0x0000003800007812 */ /* 0x002fca00078eb8ff */
[----:B------:R1:W-:Y:S01]  /*1000*/  STS [UR24+0x34], R0 ;  /* 0x00003400ff007988 */ /* 0x0003e20008000818 */
[----:B------:R-:W-:Y:S05]  /*1010*/  @P2 BRA `(.L_x_42) ;  /* 0x0000000000202947 */ /* 0x000fea0003800000 */
[----:B-1----:R-:W1:Y:S01]  /*1020*/  LDS R0, [UR24+0x8] ;  /* 0x00000818ff007984 */ /* 0x002e620008000800 */
[----:B------:R-:W-:-:S05]  /*1030*/  IMAD.MOV.U32 R3, RZ, RZ, 0x780 ;  /* 0x00000780ff037424 */ /* 0x000fca00078e00ff */
[----:B-1----:R-:W-:-:S05]  /*1040*/  LOP3.LUT R0, R0, 0x500, R3, 0xd8, !PT ;  /* 0x0000050000007812 */ /* 0x002fca00078ed803 */
[----:B------:R1:W-:Y:S02]  /*1050*/  STS [UR24+0x8], R0 ;  /* 0x00000800ff007988 */ /* 0x0003e40008000818 */
.L_x_41:
[----:B------:R-:W-:Y:S05]  /*1060*/  @P2 BRA `(.L_x_43) ;  /* 0x0000000000282947 */ /* 0x000fea0003800000 */
[----:B-1-3--:R-:W1:Y:S02]  /*1070*/  LDS R0, [UR24+0x8] ;  /* 0x00000818ff007984 */ /* 0x00ae640008000800 */
[----:B-1----:R-:W-:-:S05]  /*1080*/  LOP3.LUT R0, R0, 0x1800, RZ, 0xb8, !PT ;  /* 0x0000180000007812 */ /* 0x002fca00078eb8ff */
[----:B------:R3:W-:Y:S02]  /*1090*/  STS [UR24+0x8], R0 ;  /* 0x00000800ff007988 */ /* 0x0007e40008000818 */
.L_x_42:
[----:B------:R-:W-:Y:S05]  /*10a0*/  @P2 BREAK B5 ;  /* 0x0000000000052942 */ /* 0x000fea0003800000 */
[----:B------:R-:W-:Y:S05]  /*10b0*/  @P2 BRA `(.L_x_44) ;  /* 0x0000000000242947 */ /* 0x000fea0003800000 */
[----:B-1-3--:R-:W1:Y:S01]  /*10c0*/  LDS R0, [UR24+0x8] ;  /* 0x00000818ff007984 */ /* 0x00ae620008000800 */
[----:B------:R-:W-:-:S05]  /*10d0*/  IMAD.MOV.U32 R3, RZ, RZ, 0x6000 ;  /* 0x00006000ff037424 */ /* 0x000fca00078e00ff */
[----:B-1----:R-:W-:-:S04]  /*10e0*/  LOP3.LUT R0, R0, 0x6000, R3, 0xd8, !PT ;  /* 0x0000600000007812 */ /* 0x002fc800078ed803 */
[----:B------:R-:W-:-:S05]  /*10f0*/  LOP3.LUT R0, R0, 0x400000, RZ, 0xb8, !PT ;  /* 0x0040000000007812 */ /* 0x000fca00078eb8ff */
[----:B------:R1:W-:Y:S02]  /*1100*/  STS [UR24+0x8], R0 ;  /* 0x00000800ff007988 */ /* 0x0003e40008000818 */
.L_x_43:
[----:B------:R-:W-:Y:S05]  /*1110*/  BSYNC B5 ;  /* 0x0000000000057941 */ /* 0x000fea0003800000 */
.L_x_40:
[----:B-1-3--:R-:W1:Y:S02]  /*1120*/  @!P2 LDS R0, [UR24+0x8] ;  /* 0x00000818ff00a984 */ /* 0x00ae640008000800 */
[----:B-1----:R-:W-:-:S05]  /*1130*/  @!P2 LOP3.LUT R0, R0, 0x8000, RZ, 0xb8, !PT ;  /* 0x000080000000a812 */ /* 0x002fca00078eb8ff */
[----:B------:R1:W-:Y:S02]  /*1140*/  @!P2 STS [UR24+0x8], R0 ;  /* 0x00000800ff00a988 */ /* 0x0003e40008000818 */
.L_x_44:
[----:B------:R-:W-:Y:S05]  /*1150*/  BSYNC B4 ;  /* 0x0000000000047941 */ /* 0x000fea0003800000 */
.L_x_39:
[----:B------:R-:W-:Y:S05]  /*1160*/  WARPSYNC.ALL ;  /* 0x0000000000007948 */ /* 0x000fea0003800000 */
[----:B------:R1:W-:Y:S01]  /*1170*/  STL [R1+0x400], RZ ;  /* 0x000400ff01007387 */ /* 0x0003e20000100800 */
[----:B------:R-:W-:Y:S01]  /*1180*/  UIADD3 UR5, UR5, 0x100, URZ ;  /* 0x0000010005057890 */ /* 0x000fe2000fffe03f */
[----:B------:R-:W-:Y:S02]  /*1190*/  ISETP.GE.AND P1, PT, R12, 0x1, PT ;  /* 0x000000010c00780c */ /* 0x000fe40003f26270 */
[----:B------:R-:W-:Y:S01]  /*11a0*/  CS2R R24, SRZ ;  /* 0x0000000000187805 */ /* 0x000fe2000001ff00 */
[----:B------:R1:W-:Y:S01]  /*11b0*/  STL [R1+0x404], RZ ;  /* 0x000404ff01007387 */ /* 0x0003e20000100800 */
[----:B------:R-:W-:Y:S01]  /*11c0*/  UIADD3 UR30, UP0, UR5, UR30, URZ ;  /* 0x0000001e051e7290 */ /* 0x000fe2000ff1e03f */
[----:B------:R-:W-:-:S02]  /*11d0*/  CS2R R26, SRZ ;  /* 0x00000000001a7805 */ /* 0x000fc4000001ff00 */
[----:B------:R-:W-:Y:S01]  /*11e0*/  CS2R R28, SRZ ;  /* 0x00000000001c7805 */ /* 0x000fe2000001ff00 */
[----:B------:R1:W-:Y:S01]  /*11f0*/  STL [R1+0x408], RZ ;  /* 0x000408ff01007387 */ /* 0x0003e20000100800 */
[----:B------:R-:W-:Y:S01]  /*1200*/  ULEA.HI.X.SX32 UR31, UR5, UR31, 0x1, UP0 ;  /* 0x0000001f051f7291 */ /* 0x000fe200080f0e3f */
[----:B------:R-:W-:Y:S02]  /*1210*/  CS2R R30, SRZ ;  /* 0x00000000001e7805 */ /* 0x000fe4000001ff00 */
[----:B------:R-:W-:Y:S01]  /*1220*/  CS2R R32, SRZ ;  /* 0x0000000000207805 */ /* 0x000fe2000001ff00 */
[----:B------:R1:W-:Y:S01]  /*1230*/  STL [R1+0x40c], RZ ;  /* 0x00040cff01007387 */ /* 0x0003e20000100800 */
[----:B------:R-:W-:Y:S02]  /*1240*/  CS2R R34, SRZ ;  /* 0x0000000000227805 */ /* 0x000fe4000001ff00 */
[----:B------:R-:W-:Y:S02]  /*1250*/  CS2R R36, SRZ ;  /* 0x0000000000247805 */ /* 0x000fe4000001ff00 */
[----:B------:R-:W-:Y:S01]  /*1260*/  CS2R R38, SRZ ;  /* 0x0000000000267805 */ /* 0x000fe2000001ff00 */
[----:B------:R1:W-:Y:S01]  /*1270*/  STL [R1+0x410], RZ ;  /* 0x000410ff01007387 */ /* 0x0003e20000100800 */
[----:B------:R-:W-:-:S02]  /*1280*/  CS2R R40, SRZ ;  /* 0x0000000000287805 */ /* 0x000fc4000001ff00 */
        /* <DEDUP_REMOVED lines=46> */
[----:B------:R1:W-:Y:S04]  /*1570*/  STL [R1+0x440], RZ ;  /* 0x000440ff01007387 */ /* 0x0003e80000100800 */
        /* <DEDUP_REMOVED lines=239> */
[----:B------:R1:W-:Y:S04]  /*2470*/  STL [R1], RZ ;  /* 0x000000ff01007387 */ /* 0x0003e80000100800 */
        /* <DEDUP_REMOVED lines=126> */
[----:B------:R1:W-:Y:S01]  /*2c60*/  STL [R1+0x1fc], RZ ;  /* 0x0001fcff01007387 */ /* 0x0003e20000100800 */
[----:B------:R-:W-:Y:S05]  /*2c70*/  @P0 BRA `(.L_x_45) ;  /* 0x0000000000280947 */ /* 0x000fea0003800000 */
[----:B--2-4-:R-:W2:Y:S01]  /*2c80*/  S2R R2, SR_LANEID ;  /* 0x0000000000027919 */ /* 0x014ea20000000000 */
[----:B------:R-:W-:Y:S05]  /*2c90*/  WARPSYNC.ALL ;  /* 0x0000000000007948 */ /* 0x000fea0003800000 */
[----:B--2---:R-:W-:-:S05]  /*2ca0*/  IMAD.SHL.U32 R2, R2, 0x4, RZ ;  /* 0x0000000402027824 */ /* 0x004fca00078e00ff */
[----:B-1-3--:R1:W2:Y:S02]  /*2cb0*/  LDS R0, [R2+UR24] ;  /* 0x0000001802007984 */ /* 0x00a2a40008000800 */
[----:B-1----:R-:W-:-:S05]  /*2cc0*/  IADD3 R2, P3, R2, UR30, RZ ;  /* 0x0000001e02027c10 */ /* 0x002fca000ff7e0ff */
[----:B------:R-:W-:-:S05]  /*2cd0*/  IMAD.X R3, RZ, RZ, UR31, P3 ;  /* 0x0000001fff037e24 */ /* 0x000fca00098e06ff */
[----:B--2---:R1:W5:Y:S01]  /*2ce0*/  ATOMG.E.EXCH.STRONG.GPU PT, RZ, [R2], R0 ;  /* 0x0000000002ff73a8 */ /* 0x00436200041ee100 */
[----:B------:R-:W-:-:S04]  /*2cf0*/  DEPBAR {5,4,3,2,1,0} ;  /* 0x0000003f0000791a */ /* 0x000fc80000000000 */
[----:B------:R1:W-:Y:S01]  /*2d00*/  UTMACCTL.IV [UR30] ;  /* 0x000000001e0079b9 */ /* 0x0003e20008000000 */
[----:B------:R-:W-:Y:S01]  /*2d10*/  NOP ;  /* 0x0000000000007918 */ /* 0x000fe20000000000 */
.L_x_45:
[----:B------:R-:W-:Y:S05]  /*2d20*/  @P0 BRA `(.L_x_46) ;  /* 0x00000000000c0947 */ /* 0x000fea0003800000 */
[----:B------:R0:W-:Y:S01]  /*2d30*/  UTMACMDFLUSH ;  /* 0x00000000000079b7 */ /* 0x0001e20000000000 */
[----:B------:R-:W-:Y:S05]  /*2d40*/  @P0 BRA `(.L_x_46) ;  /* 0x0000000000040947 */ /* 0x000fea0003800000 */
[----:B------:R-:W-:-:S04]  /*2d50*/  DEPBAR.LE SB0, 0x0 ;  /* 0x000080000000791a */ /* 0x000fc80000000000 */
.L_x_46:
[----:B------:R-:W-:Y:S05]  /*2d60*/  WARPSYNC.ALL ;  /* 0x0000000000007948 */ /* 0x000fea0003800000 */
[----:B-----5:R-:W-:Y:S01]  /*2d70*/  BAR.SYNC.DEFER_BLOCKING 0x0 ;  /* 0x0000000000007b1d */ /* 0x020fe20000010000 */
[----:B------:R-:W-:Y:S01]  /*2d80*/  USHF.L.U32 UR15, UR25, 0x8, URZ ;  /* 0x00000008190f7899 */ /* 0x000fe2000800063f */
[----:B------:R-:W-:Y:S01]  /*2d90*/  CS2R R112, SRZ ;  /* 0x0000000000707805 */ /* 0x000fe2000001ff00 */
[----:B------:R-:W-:Y:S01]  /*2da0*/  USHF.L.U32 UR11, UR36, 0x8, URZ ;  /* 0x00000008240b7899 */ /* 0x000fe2000800063f */
[----:B------:R-:W-:Y:S02]  /*2db0*/  CS2R R114, SRZ ;  /* 0x0000000000727805 */ /* 0x000fe4000001ff00 */
[----:B------:R-:W-:Y:S01]  /*2dc0*/  CS2R R116, SRZ ;  /* 0x0000000000747805 */ /* 0x000fe2000001ff00 */
[----:B------:R-:W-:Y:S01]  /*2dd0*/  VOTEU.ALL UP0, P2 ;  /* 0x00000000003f7886 */ /* 0x000fe20001000000 */
[----:B------:R-:W-:Y:S01]  /*2de0*/  UMOV UR6, 0x1 ;  /* 0x0000000100067882 */ /* 0x000fe20000000000 */
[----:B------:R-:W-:Y:S01]  /*2df0*/  VOTEU.ALL UP1, P2 ;  /* 0x00000000003f7886 */ /* 0x000fe20001020000 */
[----:B------:R-:W-:-:S02]  /*2e00*/  CS2R R118, SRZ ;  /* 0x0000000000767805 */ /* 0x000fc4000001ff00 */
[----:B------:R-:W-:Y:S01]  /*2e10*/  CS2R R120, SRZ ;  /* 0x0000000000787805 */ /* 0x000fe2000001ff00 */
[----:B------:R-:W-:-:S04]  /*2e20*/  @!UP0 UIADD3 UR8, -UR6, 0x100000, URZ ;  /* 0x0010000006088890 */ /* 0x000fc8000fffe13f */
[----:B------:R-:W-:Y:S02]  /*2e30*/  @!UP0 USHF.L.U32 UR9, UR8, 0xb, URZ ;  /* 0x0000000b08098899 */ /* 0x000fe4000800063f */
[----:B------:R-:W-:Y:S01]  /*2e40*/  @!UP0 USHF.L.U32 UR8, UR8, 0x1, URZ ;  /* 0x0000000108088899 */ /* 0x000fe2000800063f */
[----:B------:R-:W-:Y:S01]  /*2e50*/  CS2R R122, SRZ ;  /* 0x00000000007a7805 */ /* 0x000fe2000001ff00 */
[----:B------:R-:W-:-:S04]  /*2e60*/  @!UP0 UIADD3 UR6, -UR6, 0x100000, URZ ;  /* 0x0010000006068890 */ /* 0x000fc8000fffe13f */
[----:B------:R-:W-:Y:S02]  /*2e70*/  @!UP0 USHF.L.U32 UR7, UR6, 0xb, URZ ;  /* 0x0000000b06078899 */ /* 0x000fe4000800063f */
[----:B------:R-:W-:Y:S01]  /*2e80*/  @!UP0 USHF.L.U32 UR6, UR6, 0x1, URZ ;  /* 0x0000000106068899 */ /* 0x000fe2000800063f */
[----:B------:R-:W-:Y:S01]  /*2e90*/  CS2R R124, SRZ ;  /* 0x00000000007c7805 */ /* 0x000fe2000001ff00 */
[----:B------:R-:W-:Y:S01]  /*2ea0*/  VOTEU.ALL UP0, P2 ;  /* 0x00000000003f7886 */ /* 0x000fe20001000000 */
[----:B------:R-:W-:Y:S02]  /*2eb0*/  CS2R R126, SRZ ;  /* 0x00000000007e7805 */ /* 0x000fe4000001ff00 */
[----:B------:R-:W-:Y:S02]  /*2ec0*/  CS2R R128, SRZ ;  /* 0x0000000000807805 */ /* 0x000fe4000001ff00 */
[----:B------:R-:W-:Y:S02]  /*2ed0*/  CS2R R130, SRZ ;  /* 0x0000000000827805 */ /* 0x000fe4000001ff00 */
[----:B------:R-:W-:-:S02]  /*2ee0*/  CS2R R132, SRZ ;  /* 0x0000000000847805 */ /* 0x000fc4000001ff00 */
[----:B------:R-:W-:Y:S02]  /*2ef0*/  CS2R R134, SRZ ;  /* 0x0000000000867805 */ /* 0x000fe4000001ff00 */
[----:B------:R-:W-:Y:S02]  /*2f00*/  CS2R R136, SRZ ;  /* 0x0000000000887805 */ /* 0x000fe4000001ff00 */
[----:B------:R-:W-:Y:S02]  /*2f10*/  CS2R R138, SRZ ;  /* 0x00000000008a7805 */ /* 0x000fe4000001ff00 */
[----:B------:R-:W-:Y:S01]  /*2f20*/  CS2R R140, SRZ ;  /* 0x00000000008c7805 */ /* 0x000fe2000001ff00 */
[----:B------:R-:W2:Y:S02]  /*2f30*/  FENCE.VIEW.ASYNC.S ;  /* 0x00000000000073c6 */ /* 0x000ea40000000000 */
[----:B--2---:R2:W3:Y:S02]  /*2f40*/  @!UP0 SYNCS.EXCH.64 URZ, [UR24+0x10000], UR8 ;  /* 0x01000008183f85b2 */ /* 0x0044e40008000100 */
[----:B---3--:R-:W-:Y:S01]  /*2f50*/  BAR.SYNC.DEFER_BLOCKING 0x0 ;  /* 0x0000000000007b1d */ /* 0x008fe20000010000 */
[----:B------:R-:W-:-:S02]  /*2f60*/  CS2R R142, SRZ ;  /* 0x00000000008e7805 */ /* 0x000fc4000001ff00 */
[----:B------:R-:W-:Y:S02]  /*2f70*/  CS2R R144, SRZ ;  /* 0x0000000000907805 */ /* 0x000fe4000001ff00 */
[----:B------:R-:W-:Y:S02]  /*2f80*/  CS2R R146, SRZ ;  /* 0x0000000000927805 */ /* 0x000fe4000001ff00 */
[----:B------:R-:W-:Y:S02]  /*2f90*/  CS2R R148, SRZ ;  /* 0x0000000000947805 */ /* 0x000fe4000001ff00 */
[----:B------:R-:W-:Y:S01]  /*2fa0*/  CS2R R150, SRZ ;  /* 0x0000000000967805 */ /* 0x000fe2000001ff00 */
[----:B------:R2:W3:Y:S01]  /*2fb0*/  @!UP1 SYNCS.EXCH.64 URZ, [UR24+0x10008], UR6 ;  /* 0x01000806183f95b2 */ /* 0x0004e20008000100 */
[----:B------:R-:W-:Y:S05]  /*2fc0*/  @!P1 BRA `(.L_x_47) ;  /* 0x0000004800f09947 */ /* 0x000fea0003800000 */
[----:B------:R1:W-:Y:S01]  /*2fd0*/  STL [R1+0x400], RZ ;  /* 0x000400ff01007387 */ /* 0x0003e20000100800 */
[----:B------:R-:W-:Y:S02]  /*2fe0*/  CS2R R24, SRZ ;  /* 0x0000000000187805 */ /* 0x000fe4000001ff00 */
        /* <DEDUP_REMOVED lines=83> */
[----:B------:R-:W-:Y:S01]  /*3520*/  CS2R R150, SRZ ;  /* 0x0000000000967805 */ /* 0x000fe2000001ff00 */
[----:B------:R-:W-:Y:S01]  /*3530*/  UMOV UR5, URZ ;  /* 0x0000003f00057c82 */ /* 0x000fe20008000000 */
[----:B------:R-:W-:Y:S01]  /*3540*/  UMOV UR10, URZ ;  /* 0x0000003f000a7c82 */ /* 0x000fe20008000000 */
        /* <DEDUP_REMOVED lines=361> */
[----:B------:R1:W-:Y:S02]  /*4be0*/  STL [R1+0x1fc], RZ ;  /* 0x0001fcff01007387 */ /* 0x0003e40000100800 */
.L_x_49:
[----:B---3--:R-:W-:Y:S01]  /*4bf0*/  BAR.SYNC.DEFER_BLOCKING 0x0 ;  /* 0x0000000000007b1d */ /* 0x008fe20000010000 */
[----:B------:R-:W-:Y:S01]  /*4c00*/  ULEA UR19, UR5, UR24, 0x3 ;  /* 0x0000001805137291 */ /* 0x000fe2000f8e183f */
[----:B-1----:R-:W-:Y:S01]  /*4c10*/  @!P2 IMAD.MOV.U32 R0, RZ, RZ, 0x8000 ;  /* 0x00008000ff00a424 */ /* 0x002fe200078e00ff */
[----:B------:R-:W-:Y:S01]  /*4c20*/  ELECT P0, URZ, PT ;  /* 0x00000000003f782f */ /* 0x000fe20003800000 */
[----:B--2---:R-:W-:-:S03]  /*4c30*/  ULEA UR8, UR5, UR24, 0xe ;  /* 0x0000001805087291 */ /* 0x004fc6000f8e703f */
[----:B------:R-:W-:Y:S02]  /*4c40*/  ISETP.LT.U32.AND P0, PT, R4, 0x20, P0 ;  /* 0x000000200400780c */ /* 0x000fe40000701070 */
[----:B------:R-:W-:Y:S01]  /*4c50*/  ELECT P1, URZ, PT ;  /* 0x00000000003f782f */ /* 0x000fe20003820000 */
[----:B------:R-:W-:-:S03]  /*4c60*/  UIADD3 UR12, UR8, 0x8000, URZ ;  /* 0x00008000080c7890 */ /* 0x000fc6000fffe03f */
[----:B------:R-:W-:Y:S01]  /*4c70*/  ISETP.LT.U32.AND P1, PT, R4, 0x20, P1 ;  /* 0x000000200400780c */ /* 0x000fe20000f21070 */
[----:B------:R-:W-:Y:S01]  /*4c80*/  UMOV UR14, UR10 ;  /* 0x0000000a000e7c82 */ /* 0x000fe20008000000 */
[----:B------:R-:W-:Y:S02]  /*4c90*/  USHF.R.U32.HI UR20, URZ, 0x4, UR8 ;  /* 0x000000043f147899 */ /* 0x000fe40008011608 */
[----:B------:R-:W-:Y:S02]  /*4ca0*/  USHF.R.U32.HI UR18, URZ, 0x4, UR12 ;  /* 0x000000043f127899 */ /* 0x000fe4000801160c */
[----:B------:R-:W-:Y:S01]  /*4cb0*/  USGXT.U32 UR20, UR20, 0xe ;  /* 0x0000000e1414789a */ /* 0x000fe20008000000 */
[----:B------:R-:W-:Y:S01]  /*4cc0*/  VOTEU.ANY UP0, P0 ;  /* 0x00000000003f7886 */ /* 0x000fe20000000100 */
[----:B------:R-:W-:Y:S01]  /*4cd0*/  VOTEU.ANY UP2, P0 ;  /* 0x00000000003f7886 */ /* 0x000fe20000040100 */
[----:B------:R-:W-:Y:S01]  /*4ce0*/  USGXT.U32 UR18, UR18, 0xe ;  /* 0x0000000e1212789a */ /* 0x000fe20008000000 */
[----:B------:R1:W-:Y:S01]  /*4cf0*/  @!P2 SYNCS.ARRIVE.TRANS64 RZ, [UR19+0x10000], R0 ;  /* 0x01000000ffffa9a7 */ /* 0x0003e20008000013 */
[----:B------:R2:W-:Y:S06]  /*4d00*/  MEMBAR.ALL.CTA ;  /* 0x0000000000007992 */ /* 0x0005ec0000008000 */
[----:B--2---:R-:W2:Y:S01]  /*4d10*/  FENCE.VIEW.ASYNC.S ;  /* 0x00000000000073c6 */ /* 0x004ea20000000000 */
[----:B------:R-:W-:Y:S01]  /*4d20*/  @UP0 UIADD3 UR9, UR19, 0x10000, URZ ;  /* 0x0001000013090890 */ /* 0x000fe2000fffe03f */
[----:B------:R-:W-:Y:S01]  /*4d30*/  @UP0 UMOV UR6, UR26 ;  /* 0x0000001a00060c82 */ /* 0x000fe20008000000 */
[----:B------:R-:W-:Y:S01]  /*4d40*/  @UP0 UMOV UR7, UR27 ;  /* 0x0000001b00070c82 */ /* 0x000fe20008000000 */
[----:B--2---:R-:W-:Y:S01]  /*4d50*/  VOTEU.ANY UP1, P1 ;  /* 0x00000000003f7886 */ /* 0x004fe20000820100 */
[----:B------:R-:W-:Y:S01]  /*4d60*/  VOTEU.ANY UP3, P1 ;  /* 0x00000000003f7886 */ /* 0x000fe20000860100 */
[----:B-1----:R-:W-:-:S03]  /*4d70*/  IMAD.U32 R0, RZ, RZ, UR4 ;  /* 0x00000004ff007e24 */ /* 0x002fc6000f8e00ff */
[----:B------:R-:W-:Y:S01]  /*4d80*/  @UP1 UIADD3 UR13, UR19, 0x10000, URZ ;  /* 0x00010000130d1890 */ /* 0x000fe2000fffe03f */
[----:B------:R-:W-:Y:S01]  /*4d90*/  @UP1 UMOV UR16, UR28 ;  /* 0x0000001c00101c82 */ /* 0x000fe20008000000 */
[----:B------:R-:W-:Y:S01]  /*4da0*/  @UP1 UMOV UR17, UR29 ;  /* 0x0000001d00111c82 */ /* 0x000fe20008000000 */
[----:B------:R-:W-:Y:S01]  /*4db0*/  SHF.L.U32 R0, R0, 0x1f, RZ ;  /* 0x0000001f00007819 */ /* 0x000fe200000006ff */
[----:B------:R-:W-:Y:S06]  /*4dc0*/  BAR.SYNC.DEFER_BLOCKING 0x0 ;  /* 0x0000000000007b1d */ /* 0x000fec0000010000 */
[----:B------:R1:W-:Y:S02]  /*4dd0*/  @UP2 UTMALDG.2D [UR8], [UR6] ;  /* 0x00000008060025b4 */ /* 0x0003e40008008000 */
[----:B------:R-:W-:Y:S06]  /*4de0*/  BAR.SYNC.DEFER_BLOCKING 0x0 ;  /* 0x0000000000007b1d */ /* 0x000fec0000010000 */
[----:B------:R1:W-:Y:S02]  /*4df0*/  @UP3 UTMALDG.2D [UR12], [UR16] ;  /* 0x0000000c100035b4 */ /* 0x0003e40008008000 */
[----:B------:R-:W-:Y:S06]  /*4e00*/  BAR.SYNC.DEFER_BLOCKING 0x0 ;  /* 0x0000000000007b1d */ /* 0x000fec0000010000 */
[----:B------:R-:W2:Y:S02]  /*4e10*/  SYNCS.PHASECHK.TRANS64.TRYWAIT P0, [UR19+0x10000], R0 ;  /* 0x01000000ff0075a7 */ /* 0x000ea40008000153 */
[----:B-12---:R-:W-:Y:S05]  /*4e20*/  @!P0 BRA `(.L_x_48) ;  /* 0x0000006c00f88947 */ /* 0x006fea0003800000 */
.L_x_50:
[----:B------:R-:W-:Y:S01]  /*4e30*/  STL.64 [R1+0x6c8], R150 ;  /* 0x0006c89601007387 */ /* 0x000fe20000100a00 */
[----:B------:R-:W-:Y:S01]  /*4e40*/  UMOV UR16, UR20 ;  /* 0x0000001400107c82 */ /* 0x000fe20008000000 */
[----:B------:R-:W-:Y:S01]  /*4e50*/  UMOV UR17, 0x80000020 ;  /* 0x8000002000117882 */ /* 0x000fe20000000000 */
[----:B------:R-:W-:Y:S01]  /*4e60*/  UMOV UR19, 0x80000020 ;  /* 0x8000002000137882 */ /* 0x000fe20000000000 */
[----:B------:R-:W-:Y:S01]  /*4e70*/  STL.64 [R1+0x6c0], R148 ;  /* 0x0006c09401007387 */ /* 0x000fe20000100a00 */
[----:B------:R-:W-:Y:S01]  /*4e80*/  UMOV UR8, URZ ;  /* 0x0000003f00087c82 */ /* 0x000fe20008000000 */
[----:B------:R-:W-:Y:S01]  /*4e90*/  UMOV UR22, 0xfffffffe ;  /* 0xfffffffe00167882 */ /* 0x000fe20000000000 */
[----:B------:R-:W-:Y:S01]  /*4ea0*/  UMOV UR23, 0x7fffffdf ;  /* 0x7fffffdf00177882 */ /* 0x000fe20000000000 */
[----:B------:R-:W-:Y:S01]  /*4eb0*/  STL.64 [R1+0x6b8], R146 ;  /* 0x0006b89201007387 */ /* 0x000fe20000100a00 */
[----:B------:R-:W-:Y:S01]  /*4ec0*/  UMOV UR6, UR18 ;  /* 0x0000001200067c82 */ /* 0x000fe20008000000 */
[----:B------:R-:W-:Y:S01]  /*4ed0*/  UMOV UR7, URZ ;  /* 0x0000003f00077c82 */ /* 0x000fe20008000000 */
[----:B------:R-:W1:Y:S01]  /*4ee0*/  LDC R0, c[0x0][0x230] ;  /* 0x00008c00ff007b82 */ /* 0x000e620000000800 */
[----:B------:R-:W-:Y:S04]  /*4ef0*/  STL.64 [R1+0x6b0], R144 ;  /* 0x0006b09001007387 */ /* 0x000fe80000100a00 */
        /* <DEDUP_REMOVED lines=9> */
[----:B------:R2:W-:Y:S04]  /*4f90*/  STL.64 [R1+0x660], R124 ;  /* 0x0006607c01007387 */ /* 0x0005e80000100a00 */
[----:B--2---:R-:W2:Y:S04]  /*4fa0*/  LDL.LU.64 R124, [R1] ;  /* 0x00000000017c7983 */ /* 0x004ea80000300a00 */
[----:B------:R-:W3:Y:S04]  /*4fb0*/  LDL.LU.64 R126, [R1+0x8] ;  /* 0x00000800017e7983 */ /* 0x000ee80000300a00 */
[----:B------:R-:W5:Y:S04]  /*4fc0*/  LDL.LU.64 R128, [R1+0x10] ;  /* 0x0000100001807983 */ /* 0x000f680000300a00 */
[----:B------:R-:W4:Y:S04]  /*4fd0*/  LDL.LU.64 R130, [R1+0x18] ;  /* 0x0000180001827983 */ /* 0x000f280000300a00 */
[----:B------:R-:W2:Y:S04]  /*4fe0*/  LDL.LU.64 R132, [R1+0x20] ;  /* 0x0000200001847983 */ /* 0x000ea80000300a00 */
        /* <DEDUP_REMOVED lines=9> */
[----:B---3--:R-:W-:Y:S04]  /*5080*/  STL.64 [R1+0x8c8], R150 ;  /* 0x0008c89601007387 */ /* 0x008fe80000100a00 */
[----:B--2---:R-:W-:Y:S04]  /*5090*/  STL.64 [R1+0x8c0], R148 ;  /* 0x0008c09401007387 */ /* 0x004fe80000100a00 */
[----:B----4-:R-:W-:Y:S04]  /*50a0*/  STL.64 [R1+0x8b8], R146 ;  /* 0x0008b89201007387 */ /* 0x010fe80000100a00 */
[----:B-----5:R-:W-:Y:S04]  /*50b0*/  STL.64 [R1+0x8b0], R144 ;  /* 0x0008b09001007387 */ /* 0x020fe80000100a00 */
        /* <DEDUP_REMOVED lines=60> */
[----:B--2---:R-:W2:Y:S04]  /*5480*/  LDL.LU.64 R24, [R1+0x200] ;  /* 0x0002000001187983 */ /* 0x004ea80000300a00 */
[----:B------:R-:W3:Y:S04]  /*5490*/  LDL.LU.64 R26, [R1+0x208] ;  /* 0x00020800011a7983 */ /* 0x000ee80000300a00 */
[----:B------:R-:W4:Y:S04]  /*54a0*/  LDL.LU.64 R28, [R1+0x210] ;  /* 0x00021000011c7983 */ /* 0x000f280000300a00 */
[----:B------:R-:W5:Y:S04]  /*54b0*/  LDL.LU.64 R30, [R1+0x218] ;  /* 0x00021800011e7983 */ /* 0x000f680000300a00 */
[----:B------:R-:W2:Y:S04]  /*54c0*/  LDL.LU.64 R32, [R1+0x220] ;  /* 0x0002200001207983 */ /* 0x000ea80000300a00 */
        /* <DEDUP_REMOVED lines=59> */
[----:B-----5:R-:W-:Y:S04]  /*5880*/  STL.64 [R1+0xac8], R150 ;  /* 0x000ac89601007387 */ /* 0x020fe80000100a00 */
[----:B----4-:R-:W-:Y:S04]  /*5890*/  STL.64 [R1+0xac0], R148 ;  /* 0x000ac09401007387 */ /* 0x010fe80000100a00 */
[----:B---3--:R-:W-:Y:S04]  /*58a0*/  STL.64 [R1+0xab8], R146 ;  /* 0x000ab89201007387 */ /* 0x008fe80000100a00 */
[----:B--2---:R-:W-:Y:S04]  /*58b0*/  STL.64 [R1+0xab0], R144 ;  /* 0x000ab09001007387 */ /* 0x004fe80000100a00 */
        /* <DEDUP_REMOVED lines=61> */
[----:B------:R-:W2:Y:S04]  /*5c90*/  LDL.LU.64 R26, [R1+0x408] ;  /* 0x00040800011a7983 */ /* 0x000ea80000300a00 */
        /* <DEDUP_REMOVED lines=61> */
[----:B------:R-:W2:Y:S01]  /*6070*/  LDL.LU.64 R150, [R1+0x5f8] ;  /* 0x0005f80001967983 */ /* 0x000ea20000300a00 */
[----:B------:R-:W-:-:S02]  /*6080*/  UIADD3 UR20, UP0, UR20, 0x2, URZ ;  /* 0x0000000214147890 */ /* 0x000fc4000ff1e03f */
[----:B------:R-:W-:Y:S01]  /*6090*/  UIADD3.64 UR22, UR6, -UR22, URZ ;  /* 0x8000001606167297 */ /* 0x000fe2000fffe03f */
[----:B------:R-:W3:Y:S01]  /*60a0*/  LDL.LU.64 R152, [R1+0x70] ;  /* 0x0000700001987983 */ /* 0x000ee20000300a00 */
[----:B------:R-:W-:-:S03]  /*60b0*/  UIADD3.X UR21, UR8, -0x7fffffe0, URZ, UP0, !UPT ;  /* 0x8000002008157890 */ /* 0x000fc600087fe43f */
[----:B------:R-:W3:Y:S04]  /*60c0*/  LDL.LU.64 R154, [R1+0x78] ;  /* 0x00007800019a7983 */ /* 0x000ee80000300a00 */
        /* <DEDUP_REMOVED lines=47> */
[----:B------:R-:W3:Y:S01]  /*63c0*/  LDL.LU.64 R250, [R1+0x1f8] ;  /* 0x0001f80001fa7983 */ /* 0x000ee20000300a00 */
[----:B--2---:R-:W-:-:S06]  /*63d0*/  WARPGROUP.ARRIVE ;  /* 0x00000000000079c5 */ /* 0x004fcc0000000000 */
[----:B------:R-:W-:Y:S03]  /*63e0*/  HGMMA.64x256x16.F32.BF16 R24, gdesc[UR16], R24, gsb0 ;  /* 0x03e00000101879f0 */ /* 0x000fe60008001818 */
[----:B------:R-:W-:Y:S02]  /*63f0*/  WARPGROUP.DEPBAR.LE gsb0, 0x0 ;  /* 0x00008000000079c5 */ /* 0x000fe40000010000 */
[----:B------:R-:W-:-:S15]  /*6400*/  WARPGROUP.ARRIVE ;  /* 0x00000000000079c5 */ /* 0x000fde0000000000 */
[----:B------:R-:W-:-:S08]  /*6410*/  NOP ;  /* 0x0000000000007918 */ /* 0x000fd00000000000 */
[----:B------:R-:W-:Y:S03]  /*6420*/  HGMMA.64x256x16.F32.BF16 R24, gdesc[UR20], R24, gsb0 ;  /* 0x03e00000141879f0 */ /* 0x000fe60008001818 */
[----:B------:R-:W-:Y:S02]  /*6430*/  WARPGROUP.DEPBAR.LE gsb0, 0x0 ;  /* 0x00008000000079c5 */ /* 0x000fe40000010000 */
        /* <DEDUP_REMOVED lines=128> */
[----:B------:R-:W-:-:S02]  /*6c40*/  UIADD3.64 UR16, UR20, 0xfe, URZ ;  /* 0x000000fe14107897 */ /* 0x000fc4000fffe03f */
[----:B------:R-:W-:Y:S01]  /*6c50*/  UIADD3.64 UR32, UR20, 0x100, URZ ;  /* 0x0000010014207897 */ /* 0x000fe2000fffe03f */
[----:B------:R-:W-:Y:S01]  /*6c60*/  UMOV UR34, UR22 ;  /* 0x0000001600227c82 */ /* 0x000fe20008000000 */
[----:B------:R-:W-:Y:S01]  /*6c70*/  UMOV UR35, UR23 ;  /* 0x0000001700237c82 */ /* 0x000fe20008000000 */
        /* <DEDUP_REMOVED lines=71> */
[----:B--2---:R-:W3:Y:S04]  /*70f0*/  LDL.LU.64 R150, [R1+0x8c8] ;  /* 0x0008c80001967983 */ /* 0x004ee80000300a00 */
        /* <DEDUP_REMOVED lines=13> */
[----:B------:R-:W-:-:S02]  /*71d0*/  UIADD3.64 UR16, UR20, 0x1fe, URZ ;  /* 0x000001fe14107897 */ /* 0x000fc4000fffe03f */
[----:B------:R-:W-:Y:S01]  /*71e0*/  UIADD3.64 UR32, UR20, 0x200, URZ ;  /* 0x0000020014207897 */ /* 0x000fe2000fffe03f */
[----:B------:R-:W2:Y:S01]  /*71f0*/  LDL.LU.64 R122, [R1+0x858] ;  /* 0x00085800017a7983 */ /* 0x000ea20000300a00 */
[----:B------:R-:W-:Y:S01]  /*7200*/  UMOV UR34, UR22 ;  /* 0x0000001600227c82 */ /* 0x000fe20008000000 */
[----:B------:R-:W-:Y:S02]  /*7210*/  UMOV UR35, UR23 ;  /* 0x0000001700237c82 */ /* 0x000fe40008000000 */
        /* <DEDUP_REMOVED lines=49> */
[----:B---3--:R-:W-:-:S06]  /*7530*/  WARPGROUP.ARRIVE ;  /* 0x00000000000079c5 */ /* 0x008fcc0000000000 */
[----:B------:R-:W-:Y:S03]  /*7540*/  HGMMA.64x256x16.F32.BF16 R124, gdesc[UR16], R124, gsb0 ;  /* 0x03e00000107c79f0 */ /* 0x000fe6000800187c */
[----:B------:R-:W-:Y:S02]  /*7550*/  WARPGROUP.DEPBAR.LE gsb0, 0x0 ;  /* 0x00008000000079c5 */ /* 0x000fe40000010000 */
[----:B------:R-:W-:-:S15]  /*7560*/  WARPGROUP.ARRIVE ;  /* 0x00000000000079c5 */ /* 0x000fde0000000000 */
[----:B------:R-:W-:-:S08]  /*7570*/  NOP ;  /* 0x0000000000007918 */ /* 0x000fd00000000000 */
[----:B------:R-:W-:Y:S03]  /*7580*/  HGMMA.64x256x16.F32.BF16 R124, gdesc[UR32], R124, gsb0 ;  /* 0x03e00000207c79f0 */ /* 0x000fe6000800187c */
[----:B------:R-:W-:Y:S02]  /*7590*/  WARPGROUP.DEPBAR.LE gsb0, 0x0 ;  /* 0x00008000000079c5 */ /* 0x000fe40000010000 */
[----:B------:R-:W-:Y:S04]  /*75a0*/  STL.64 [R1], R124 ;  /* 0x0000007c01007387 */ /* 0x000fe80000100a00 */
        /* <DEDUP_REMOVED lines=63> */
[----:B---3--:R-:W2:Y:S04]  /*79a0*/  LDL.LU.64 R150, [R1+0x6c8] ;  /* 0x0006c80001967983 */ /* 0x008ea80000300a00 */
        /* <DEDUP_REMOVED lines=14> */
[----:B------:R-:W-:Y:S02]  /*7a90*/  UIADD3.64 UR20, UR20, 0x300, URZ ;  /* 0x0000030014147897 */ /* 0x000fe4000fffe03f */
[----:B------:R-:W-:Y:S02]  /*7aa0*/  UIADD3 UR10, UR10, 0x20, URZ ;  /* 0x000000200a0a7890 */ /* 0x000fe4000fffe03f */
[----:B------:R-:W-:-:S04]  /*7ab0*/  UIADD3 UR5, UR5, 0x1, URZ ;  /* 0x0000000105057890 */ /* 0x000fc8000fffe03f */
[----:B-1----:R-:W-:Y:S01]  /*7ac0*/  ISETP.LE.AND P0, PT, R0, UR10, PT ;  /* 0x0000000a00007c0c */ /* 0x002fe2000bf03270 */
[----:B------:R-:W-:-:S04]  /*7ad0*/  UISETP.NE.U32.AND UP0, UPT, UR5, 0x2, UPT ;  /* 0x000000020500788c */ /* 0x000fc8000bf05070 */
[----:B------:R-:W-:Y:S02]  /*7ae0*/  USEL UR6, URZ, 0x1, UP0 ;  /* 0x000000013f067887 */ /* 0x000fe40008000000 */
[----:B------:R-:W-:Y:S02]  /*7af0*/  USEL UR5, UR5, URZ, UP0 ;  /* 0x0000003f05057287 */ /* 0x000fe40008000000 */
[----:B------:R-:W-:Y:S01]  /*7b00*/  ULOP3.LUT UR4, UR4, UR6, URZ, 0x3c, !UPT ;  /* 0x0000000604047292 */ /* 0x000fe2000f8e3c3f */
[----:B--2---:R-:W-:-:S06]  /*7b10*/  WARPGROUP.ARRIVE ;  /* 0x00000000000079c5 */ /* 0x004fcc0000000000 */
[----:B------:R-:W-:Y:S03]  /*7b20*/  HGMMA.64x256x16.F32.BF16 R24, gdesc[UR16], R24, gsb0 ;  /* 0x03e00000101879f0 */ /* 0x000fe60008001818 */
[----:B------:R-:W-:Y:S02]  /*7b30*/  WARPGROUP.DEPBAR.LE gsb0, 0x0 ;  /* 0x00008000000079c5 */ /* 0x000fe40000010000 */
[----:B------:R-:W-:-:S15]  /*7b40*/  WARPGROUP.ARRIVE ;  /* 0x00000000000079c5 */ /* 0x000fde0000000000 */
[----:B------:R-:W-:-:S08]  /*7b50*/  NOP ;  /* 0x0000000000007918 */ /* 0x000fd00000000000 */
[----:B------:R-:W-:Y:S03]  /*7b60*/  HGMMA.64x256x16.F32.BF16 R24, gdesc[UR20], R24, gsb0 ;  /* 0x03e00000141879f0 */ /* 0x000fe60008001818 */
[----:B------:R-:W-:Y:S02]  /*7b70*/  WARPGROUP.DEPBAR.LE gsb0, 0x0 ;  /* 0x00008000000079c5 */ /* 0x000fe40000010000 */
[----:B----4-:R-:W-:Y:S05]  /*7b80*/  @!P0 BRA `(.L_x_49) ;  /* 0xffffffd000188947 */ /* 0x010fea000383ffff */
.L_x_47:
[----:B------:R-:W5:Y:S04]  /*7b90*/  LDL.LU R152, [R1+0x44c] ;  /* 0x00044c0001987983 */ /* 0x000f680000300800 */
[----:B------:R-:W2:Y:S04]  /*7ba0*/  LDL.LU R23, [R1+0x448] ;  /* 0x0004480001177983 */ /* 0x000ea80000300800 */
[----:B------:R-:W3:Y:S04]  /*7bb0*/  LDL.LU R22, [R1+0x45c] ;  /* 0x00045c0001167983 */ /* 0x000ee80000300800 */
        /* <DEDUP_REMOVED lines=9> */
[----:B-1--4-:R-:W4:Y:S04]  /*7c50*/  LDL.LU R2, [R1+0x56c] ;  /* 0x00056c0001027983 */ /* 0x012f280000300800 */
[----:B------:R-:W4:Y:S04]  /*7c60*/  LDL.LU R0, [R1+0x568] ;  /* 0x0005680001007983 */ /* 0x000f280000300800 */
        /* <DEDUP_REMOVED lines=8> */
[----:B------:R-:W5:Y:S04]  /*7cf0*/  LDL.LU R153, [R1+0x41c] ;  /* 0x00041c0001997983 */ /* 0x000f680000300800 */
[----:B------:R-:W4:Y:S04]  /*7d00*/  LDL.LU R3, [R1+0x418] ;  /* 0x0004180001037983 */ /* 0x000f280000300800 */
[----:B------:R-:W2:Y:S04]  /*7d10*/  LDL.LU R155, [R1+0x404] ;  /* 0x00040400019b7983 */ /* 0x000ea80000300800 */
[----:B------:R-:W2:Y:S04]  /*7d20*/  LDL.LU R154, [R1+0x400] ;  /* 0x00040000019a7983 */ /* 0x000ea80000300800 */
[----:B------:R-:W-:Y:S04]  /*7d30*/  STL [R1+0x7e8], R53 ;  /* 0x0007e83501007387 */ /* 0x000fe80000100800 */
        /* <DEDUP_REMOVED lines=73> */
[----:B------:R-:W-:Y:S01]  /*81d0*/  STL [R1+0x6c0], R127 ;  /* 0x0006c07f01007387 */ /* 0x000fe20000100800 */
[----:B--2---:R-:W-:-:S03]  /*81e0*/  F2FP.BF16.F32.PACK_AB R4, R155, R154 ;  /* 0x0000009a9b04723e */ /* 0x004fc600000010ff */
        /* <DEDUP_REMOVED lines=24> */
[----:B------:R1:W-:Y:S04]  /*8370*/  STL [R1+0x650], R4 ;  /* 0x0006500401007387 */ /* 0x0003e80000100800 */
[----:B------:R-:W2:Y:S04]  /*8380*/  LDL.LU R197, [R1+0x40c] ;  /* 0x00040c0001c57983 */ /* 0x000ea80000300800 */
[----:B------:R-:W2:Y:S04]  /*8390*/  LDL.LU R196, [R1+0x408] ;  /* 0x0004080001c47983 */ /* 0x000ea80000300800 */
[----:B------:R-:W2:Y:S04]  /*83a0*/  LDL.LU R195, [R1+0x414] ;  /* 0x0004140001c37983 */ /* 0x000ea80000300800 */
[----:B------:R-:W2:Y:S01]  /*83b0*/  LDL.LU R194, [R1+0x410] ;  /* 0x0004100001c27983 */ /* 0x000ea20000300800 */
[----:B-----5:R-:W-:-:S03]  /*83c0*/  IMAD.MOV.U32 R193, RZ, RZ, R153 ;  /* 0x000000ffffc17224 */ /* 0x020fc600078e0099 */
[----:B------:R-:W5:Y:S04]  /*83d0*/  LDL.LU R192, [R1+0x424] ;  /* 0x0004240001c07983 */ /* 0x000f680000300800 */
        /* <DEDUP_REMOVED lines=8> */
[----:B------:R-:W5:Y:S01]  /*8460*/  LDL.LU R183, [R1+0x440] ;  /* 0x0004400001b77983 */ /* 0x000f620000300800 */
[----:B------:R-:W-:-:S02]  /*8470*/  IMAD.MOV.U32 R182, RZ, RZ, R152 ;  /* 0x000000ffffb67224 */ /* 0x000fc400078e0098 */
[----:B------:R-:W-:Y:S01]  /*8480*/  IMAD.MOV.U32 R181, RZ, RZ, R23 ;  /* 0x000000ffffb57224 */ /* 0x000fe200078e0017 */
[----:B------:R-:W5:Y:S04]  /*8490*/  LDL.LU R180, [R1+0x454] ;  /* 0x0004540001b47983 */ /* 0x000f680000300800 */
[----:B------:R-:W5:Y:S01]  /*84a0*/  LDL.LU R179, [R1+0x450] ;  /* 0x0004500001b37983 */ /* 0x000f620000300800 */
[----:B---3--:R-:W-:Y:S02]  /*84b0*/  IMAD.MOV.U32 R178, RZ, RZ, R22 ;  /* 0x000000ffffb27224 */ /* 0x008fe400078e0016 */
[----:B------:R-:W-:Y:S01]  /*84c0*/  IMAD.MOV.U32 R177, RZ, RZ, R21 ;  /* 0x000000ffffb17224 */ /* 0x000fe200078e0015 */
[----:B------:R-:W3:Y:S04]  /*84d0*/  LDL.LU R176, [R1+0x464] ;  /* 0x0004640001b07983 */ /* 0x000ee80000300800 */
[----:B------:R-:W3:Y:S01]  /*84e0*/  LDL.LU R175, [R1+0x460] ;  /* 0x0004600001af7983 */ /* 0x000ee20000300800 */
[----:B------:R-:W-:-:S02]  /*84f0*/  IMAD.MOV.U32 R174, RZ, RZ, R20 ;  /* 0x000000ffffae7224 */ /* 0x000fc400078e0014 */
[----:B------:R-:W-:Y:S01]  /*8500*/  IMAD.MOV.U32 R173, RZ, RZ, R19 ;  /* 0x000000ffffad7224 */ /* 0x000fe200078e0013 */
[----:B------:R-:W3:Y:S04]  /*8510*/  LDL.LU R172, [R1+0x474] ;  /* 0x0004740001ac7983 */ /* 0x000ee80000300800 */
[----:B------:R-:W3:Y:S01]  /*8520*/  LDL.LU R171, [R1+0x470] ;  /* 0x0004700001ab7983 */ /* 0x000ee20000300800 */
[----:B------:R-:W-:Y:S02]  /*8530*/  IMAD.MOV.U32 R170, RZ, RZ, R18 ;  /* 0x000000ffffaa7224 */ /* 0x000fe400078e0012 */
[----:B------:R-:W-:Y:S01]  /*8540*/  IMAD.MOV.U32 R169, RZ, RZ, R17 ;  /* 0x000000ffffa97224 */ /* 0x000fe200078e0011 */
        /* <DEDUP_REMOVED lines=17> */
[----:B------:R-:W3:Y:S01]  /*8660*/  LDL.LU R23, [R1+0x4c0] ;  /* 0x0004c00001177983 */ /* 0x000ee20000300800 */
[----:B----4-:R-:W-:-:S02]  /*8670*/  IMAD.MOV.U32 R22, RZ, RZ, R16 ;  /* 0x000000ffff167224 */ /* 0x010fc400078e0010 */
[----:B------:R-:W-:Y:S01]  /*8680*/  IMAD.MOV.U32 R21, RZ, RZ, R15 ;  /* 0x000000ffff157224 */ /* 0x000fe200078e000f */
[----:B------:R-:W4:Y:S01]  /*8690*/  LDL.LU R20, [R1+0x4d4] ;  /* 0x0004d40001147983 */ /* 0x000f220000300800 */
[----:B------:R-:W-:-:S03]  /*86a0*/  IMAD.MOV.U32 R18, RZ, RZ, R14 ;  /* 0x000000ffff127224 */ /* 0x000fc600078e000e */
[----:B------:R-:W4:Y:S01]  /*86b0*/  LDL.LU R19, [R1+0x4d0] ;  /* 0x0004d00001137983 */ /* 0x000f220000300800 */
[----:B------:R-:W-:-:S03]  /*86c0*/  IMAD.MOV.U32 R17, RZ, RZ, R13 ;  /* 0x000000ffff117224 */ /* 0x000fc600078e000d */
[----:B------:R-:W4:Y:S01]  /*86d0*/  LDL.LU R16, [R1+0x4e4] ;  /* 0x0004e40001107983 */ /* 0x000f220000300800 */
[----:B------:R-:W-:-:S03]  /*86e0*/  IMAD.MOV.U32 R14, RZ, RZ, R12 ;  /* 0x000000ffff0e7224 */ /* 0x000fc600078e000c */
[----:B------:R-:W4:Y:S01]  /*86f0*/  LDL.LU R15, [R1+0x4e0] ;  /* 0x0004e000010f7983 */ /* 0x000f220000300800 */
[----:B------:R-:W-:-:S03]  /*8700*/  IMAD.MOV.U32 R13, RZ, RZ, R11 ;  /* 0x000000ffff0d7224 */ /* 0x000fc600078e000b */
[----:B------:R-:W4:Y:S04]  /*8710*/  LDL.LU R12, [R1+0x4f4] ;  /* 0x0004f400010c7983 */ /* 0x000f280000300800 */
[----:B------:R-:W4:Y:S01]  /*8720*/  LDL.LU R11, [R1+0x4f0] ;  /* 0x0004f000010b7983 */ /* 0x000f220000300800 */
[----:B-1----:R-:W-:Y:S02]  /*8730*/  F2FP.BF16.F32.PACK_AB R4, R182, R181 ;  /* 0x000000b5b604723e */ /* 0x002fe400000010ff */
[----:B------:R-:W-:Y:S01]  /*8740*/  F2FP.BF16.F32.PACK_AB R17, R18, R17 ;  /* 0x000000111211723e */ /* 0x000fe200000010ff */
[----:B------:R-:W-:Y:S01]  /*8750*/  BAR.SYNC.DEFER_BLOCKING 0x0 ;  /* 0x0000000000007b1d */ /* 0x000fe20000010000 */
[----:B------:R-:W-:Y:S02]  /*8760*/  F2FP.BF16.F32.PACK_AB R13, R14, R13 ;  /* 0x0000000d0e0d723e */ /* 0x000fe400000010ff */
[----:B------:R-:W-:-:S02]  /*8770*/  F2FP.BF16.F32.PACK_AB R3, R193, R3 ;  /* 0x00000003c103723e */ /* 0x000fc400000010ff */
[----:B------:R-:W-:Y:S02]  /*8780*/  F2FP.BF16.F32.PACK_AB R24, R25, R24 ;  /* 0x000000181918723e */ /* 0x000fe400000010ff */
[----:B--2---:R-:W-:Y:S01]  /*8790*/  F2FP.BF16.F32.PACK_AB R150, R197, R196 ;  /* 0x000000c4c596723e */ /* 0x004fe200000010ff */
[----:B------:R-:W1:Y:S01]  /*87a0*/  @!P2 SYNCS.CCTL.IV [UR24+0x10000] ;  /* 0x01000000ff00a9b1 */ /* 0x000e620008000018 */
[----:B------:R-:W-:Y:S01]  /*87b0*/  F2FP.BF16.F32.PACK_AB R151, R195, R194 ;  /* 0x000000c2c397723e */ /* 0x000fe200000010ff */
[----:B-1----:R-:W-:Y:S01]  /*87c0*/  BAR.SYNC.DEFER_BLOCKING 0x0 ;  /* 0x0000000000007b1d */ /* 0x002fe20000010000 */
[----:B-----5:R-:W-:Y:S02]  /*87d0*/  F2FP.BF16.F32.PACK_AB R130, R192, R191 ;  /* 0x000000bfc082723e */ /* 0x020fe400000010ff */
[----:B------:R-:W-:Y:S02]  /*87e0*/  F2FP.BF16.F32.PACK_AB R131, R190, R189 ;  /* 0x000000bdbe83723e */ /* 0x000fe400000010ff */
[----:B------:R-:W-:Y:S01]  /*87f0*/  F2FP.BF16.F32.PACK_AB R132, R188, R187 ;  /* 0x000000bbbc84723e */ /* 0x000fe200000010ff */
[----:B------:R-:W1:Y:S01]  /*8800*/  @!P2 SYNCS.CCTL.IV [UR24+0x10008] ;  /* 0x01000800ff00a9b1 */ /* 0x000e620008000018 */
[----:B------:R-:W-:-:S02]  /*8810*/  F2FP.BF16.F32.PACK_AB R133, R186, R185 ;  /* 0x000000b9ba85723e */ /* 0x000fc400000010ff */
[----:B------:R-:W-:-:S05]  /*8820*/  F2FP.BF16.F32.PACK_AB R53, R184, R183 ;  /* 0x000000b7b835723e */ /* 0x000fca00000010ff */
[----:B------:R2:W-:Y:S01]  /*8830*/  STL [R1+0x630], R53 ;  /* 0x0006303501007387 */ /* 0x0005e20000100800 */
[----:B------:R-:W-:-:S03]  /*8840*/  F2FP.BF16.F32.PACK_AB R54, R180, R179 ;  /* 0x000000b3b436723e */ /* 0x000fc600000010ff */
[----:B------:R3:W-:Y:S04]  /*8850*/  STL [R1+0x634], R4 ;  /* 0x0006340401007387 */ /* 0x0007e80000100800 */
[----:B------:R5:W-:Y:S01]  /*8860*/  STL [R1+0x638], R54 ;  /* 0x0006383601007387 */ /* 0x000be20000100800 */
[----:B--2---:R-:W-:Y:S02]  /*8870*/  F2FP.BF16.F32.PACK_AB R53, R178, R177 ;  /* 0x000000b1b235723e */ /* 0x004fe400000010ff */
[----:B---3--:R-:W-:-:S03]  /*8880*/  F2FP.BF16.F32.PACK_AB R4, R176, R175 ;  /* 0x000000afb004723e */ /* 0x008fc600000010ff */
[----:B------:R2:W-:Y:S01]  /*8890*/  STL [R1+0x63c], R53 ;  /* 0x00063c3501007387 */ /* 0x0005e20000100800 */
[----:B-----5:R-:W-:-:S03]  /*88a0*/  F2FP.BF16.F32.PACK_AB R54, R174, R173 ;  /* 0x000000adae36723e */ /* 0x020fc600000010ff */
[----:B------:R3:W-:Y:S04]  /*88b0*/  STL [R1+0x620], R4 ;  /* 0x0006200401007387 */ /* 0x0007e80000100800 */
[----:B------:R-:W-:Y:S01]  /*88c0*/  STL [R1+0x624], R54 ;  /* 0x0006243601007387 */ /* 0x000fe20000100800 */
[----:B--2---:R-:W-:Y:S02]  /*88d0*/  F2FP.BF16.F32.PACK_AB R53, R172, R171 ;  /* 0x000000abac35723e */ /* 0x004fe400000010ff */
[----:B------:R-:W-:Y:S02]  /*88e0*/  F2FP.BF16.F32.PACK_AB R146, R168, R167 ;  /* 0x000000a7a892723e */ /* 0x000fe400000010ff */
[----:B---3--:R-:W-:Y:S01]  /*88f0*/  F2FP.BF16.F32.PACK_AB R4, R170, R169 ;  /* 0x000000a9aa04723e */ /* 0x008fe200000010ff */
[----:B------:R-:W-:Y:S04]  /*8900*/  STL [R1+0x628], R53 ;  /* 0x0006283501007387 */ /* 0x000fe80000100800 */
[----:B------:R2:W-:Y:S01]  /*8910*/  STL [R1+0x62c], R4 ;  /* 0x00062c0401007387 */ /* 0x0005e20000100800 */
[----:B------:R-:W-:-:S02]  /*8920*/  F2FP.BF16.F32.PACK_AB R147, R166, R165 ;  /* 0x000000a5a693723e */ /* 0x000fc400000010ff */
[----:B------:R-:W-:Y:S02]  /*8930*/  F2FP.BF16.F32.PACK_AB R148, R164, R163 ;  /* 0x000000a3a494723e */ /* 0x000fe400000010ff */
[----:B--2---:R-:W-:Y:S02]  /*8940*/  F2FP.BF16.F32.PACK_AB R4, R22, R21 ;  /* 0x000000151604723e */ /* 0x004fe400000010ff */
[----:B------:R-:W-:Y:S02]  /*8950*/  F2FP.BF16.F32.PACK_AB R149, R162, R161 ;  /* 0x000000a1a295723e */ /* 0x000fe400000010ff */
[----:B------:R-:W-:Y:S02]  /*8960*/  F2FP.BF16.F32.PACK_AB R126, R160, R159 ;  /* 0x0000009fa07e723e */ /* 0x000fe400000010ff */
[----:B------:R-:W-:Y:S02]  /*8970*/  F2FP.BF16.F32.PACK_AB R127, R158, R157 ;  /* 0x0000009d9e7f723e */ /* 0x000fe400000010ff */
[----:B------:R-:W-:-:S02]  /*8980*/  F2FP.BF16.F32.PACK_AB R128, R156, R155 ;  /* 0x0000009b9c80723e */ /* 0x000fc400000010ff */
[----:B------:R-:W-:Y:S02]  /*8990*/  F2FP.BF16.F32.PACK_AB R129, R154, R153 ;  /* 0x000000999a81723e */ /* 0x000fe400000010ff */
[----:B------:R-:W-:-:S05]  /*89a0*/  F2FP.BF16.F32.PACK_AB R23, R152, R23 ;  /* 0x000000179817723e */ /* 0x000fca00000010ff */
[----:B------:R-:W-:Y:S01]  /*89b0*/  STL [R1+0x4a0], R23 ;  /* 0x0004a01701007387 */ /* 0x000fe20000100800 */
[----:B----4-:R-:W-:-:S03]  /*89c0*/  F2FP.BF16.F32.PACK_AB R19, R20, R19 ;  /* 0x000000131413723e */ /* 0x010fc600000010ff */
[----:B------:R2:W-:Y:S04]  /*89d0*/  STL [R1+0x4a4], R4 ;  /* 0x0004a40401007387 */ /* 0x0005e80000100800 */
[----:B------:R-:W-:Y:S04]  /*89e0*/  STL [R1+0x4a8], R19 ;  /* 0x0004a81301007387 */ /* 0x000fe80000100800 */
[----:B------:R-:W-:Y:S01]  /*89f0*/  STL [R1+0x4ac], R17 ;  /* 0x0004ac1101007387 */ /* 0x000fe20000100800 */
[----:B--2---:R-:W-:Y:S02]  /*8a00*/  F2FP.BF16.F32.PACK_AB R4, R16, R15 ;  /* 0x0000000f1004723e */ /* 0x004fe400000010ff */
[----:B------:R-:W-:-:S03]  /*8a10*/  F2FP.BF16.F32.PACK_AB R11, R12, R11 ;  /* 0x0000000b0c0b723e */ /* 0x000fc600000010ff */
[----:B------:R2:W-:Y:S04]  /*8a20*/  STL [R1+0x490], R4 ;  /* 0x0004900401007387 */ /* 0x0005e80000100800 */
[----:B------:R3:W-:Y:S04]  /*8a30*/  STL [R1+0x494], R13 ;  /* 0x0004940d01007387 */ /* 0x0007e80000100800 */
[----:B------:R-:W4:Y:S01]  /*8a40*/  LDL.LU R192, [R1+0x50c] ;  /* 0x00050c0001c07983 */ /* 0x000f220000300800 */
[----:B--2---:R-:W-:-:S03]  /*8a50*/  F2FP.BF16.F32.PACK_AB R4, R10, R9 ;  /* 0x000000090a04723e */ /* 0x004fc600000010ff */
[----:B------:R2:W-:Y:S04]  /*8a60*/  STL [R1+0x498], R11 ;  /* 0x0004980b01007387 */ /* 0x0005e80000100800 */
[----:B------:R-:W4:Y:S04]  /*8a70*/  LDL.LU R191, [R1+0x508] ;  /* 0x0005080001bf7983 */ /* 0x000f280000300800 */
[----:B------:R5:W-:Y:S04]  /*8a80*/  STL [R1+0x49c], R4 ;  /* 0x00049c0401007387 */ /* 0x000be80000100800 */
        /* <DEDUP_REMOVED lines=45> */
[----:B---3--:R-:W3:Y:S01]  /*8d60*/  LDL.LU R13, [R1+0x5d0] ;  /* 0x0005d000010d7983 */ /* 0x008ee20000300800 */
[----:B------:R-:W-:-:S03]  /*8d70*/  IMAD.MOV.U32 R176, RZ, RZ, R8 ;  /* 0x000000ffffb07224 */ /* 0x000fc600078e0008 */
[----:B------:R-:W3:Y:S01]  /*8d80*/  LDL.LU R12, [R1+0x5dc] ;  /* 0x0005dc00010c7983 */ /* 0x000ee20000300800 */
[----:B------:R-:W-:-:S03]  /*8d90*/  IMAD.MOV.U32 R175, RZ, RZ, R7 ;  /* 0x000000ffffaf7224 */ /* 0x000fc600078e0007 */
[----:B--2---:R-:W2:Y:S01]  /*8da0*/  LDL.LU R11, [R1+0x5d8] ;  /* 0x0005d800010b7983 */ /* 0x004ea20000300800 */
[----:B------:R-:W-:-:S03]  /*8db0*/  IMAD.MOV.U32 R172, RZ, RZ, R6 ;  /* 0x000000ffffac7224 */ /* 0x000fc600078e0006 */
[----:B------:R-:W2:Y:S01]  /*8dc0*/  LDL.LU R10, [R1+0x5e4] ;  /* 0x0005e400010a7983 */ /* 0x000ea20000300800 */
[----:B------:R-:W-:-:S03]  /*8dd0*/  IMAD.MOV.U32 R171, RZ, RZ, R5 ;  /* 0x000000ffffab7224 */ /* 0x000fc600078e0005 */
[----:B------:R-:W2:Y:S01]  /*8de0*/  LDL.LU R9, [R1+0x5e0] ;  /* 0x0005e00001097983 */ /* 0x000ea20000300800 */
[----:B------:R-:W-:-:S03]  /*8df0*/  IMAD.MOV.U32 R168, RZ, RZ, R2 ;  /* 0x000000ffffa87224 */ /* 0x000fc600078e0002 */
[----:B------:R-:W2:Y:S01]  /*8e00*/  LDL.LU R8, [R1+0x5ec] ;  /* 0x0005ec0001087983 */ /* 0x000ea20000300800 */
[----:B------:R-:W-:-:S03]  /*8e10*/  IMAD.MOV.U32 R167, RZ, RZ, R0 ;  /* 0x000000ffffa77224 */ /* 0x000fc600078e0000 */
[----:B------:R-:W2:Y:S04]  /*8e20*/  LDL.LU R7, [R1+0x5e8] ;  /* 0x0005e80001077983 */ /* 0x000ea80000300800 */
[----:B------:R-:W2:Y:S04]  /*8e30*/  LDL.LU R6, [R1+0x5f4] ;  /* 0x0005f40001067983 */ /* 0x000ea80000300800 */
[----:B------:R-:W2:Y:S04]  /*8e40*/  LDL.LU R5, [R1+0x5f0] ;  /* 0x0005f00001057983 */ /* 0x000ea80000300800 */
[----:B------:R-:W2:Y:S04]  /*8e50*/  LDL.LU R2, [R1+0x5fc] ;  /* 0x0005fc0001027983 */ /* 0x000ea80000300800 */
[----:B------:R-:W2:Y:S01]  /*8e60*/  LDL.LU R0, [R1+0x5f8] ;  /* 0x0005f80001007983 */ /* 0x000ea20000300800 */
[----:B-----5:R-:W-:-:S02]  /*8e70*/  F2FP.BF16.F32.PACK_AB R4, R176, R175 ;  /* 0x000000afb004723e */ /* 0x020fc400000010ff */
[----:B----4-:R-:W-:-:S05]  /*8e80*/  F2FP.BF16.F32.PACK_AB R53, R178, R177 ;  /* 0x000000b1b235723e */ /* 0x010fca00000010ff */
[----:B------:R4:W-:Y:S01]  /*8e90*/  STL [R1+0x460], R53 ;  /* 0x0004603501007387 */ /* 0x0009e20000100800 */
[----:B------:R-:W-:-:S03]  /*8ea0*/  F2FP.BF16.F32.PACK_AB R54, R174, R173 ;  /* 0x000000adae36723e */ /* 0x000fc600000010ff */
[----:B------:R5:W-:Y:S01]  /*8eb0*/  STL [R1+0x464], R4 ;  /* 0x0004640401007387 */ /* 0x000be20000100800 */
[----:B----4-:R-:W-:-:S03]  /*8ec0*/  F2FP.BF16.F32.PACK_AB R53, R172, R171 ;  /* 0x000000abac35723e */ /* 0x010fc600000010ff */
[----:B------:R4:W-:Y:S01]  /*8ed0*/  STL [R1+0x468], R54 ;  /* 0x0004683601007387 */ /* 0x0009e20000100800 */
[----:B-----5:R-:W-:-:S03]  /*8ee0*/  F2FP.BF16.F32.PACK_AB R4, R170, R169 ;  /* 0x000000a9aa04723e */ /* 0x020fc600000010ff */
[----:B------:R5:W-:Y:S04]  /*8ef0*/  STL [R1+0x46c], R53 ;  /* 0x00046c3501007387 */ /* 0x000be80000100800 */
[----:B------:R1:W-:Y:S01]  /*8f00*/  STL [R1+0x450], R4 ;  /* 0x0004500401007387 */ /* 0x0003e20000100800 */
[----:B----4-:R-:W-:Y:S02]  /*8f10*/  F2FP.BF16.F32.PACK_AB R54, R168, R167 ;  /* 0x000000a7a836723e */ /* 0x010fe400000010ff */
[----:B-----5:R-:W-:-:S03]  /*8f20*/  F2FP.BF16.F32.PACK_AB R53, R166, R165 ;  /* 0x000000a5a635723e */ /* 0x020fc600000010ff */
[----:B------:R-:W-:Y:S01]  /*8f30*/  STL [R1+0x454], R54 ;  /* 0x0004543601007387 */ /* 0x000fe20000100800 */
[----:B-1----:R-:W-:-:S03]  /*8f40*/  F2FP.BF16.F32.PACK_AB R4, R164, R163 ;  /* 0x000000a3a404723e */ /* 0x002fc600000010ff */
[----:B------:R-:W-:Y:S04]  /*8f50*/  STL [R1+0x458], R53 ;  /* 0x0004583501007387 */ /* 0x000fe80000100800 */
[----:B------:R1:W-:Y:S02]  /*8f60*/  STL [R1+0x45c], R4 ;  /* 0x00045c0401007387 */ /* 0x0003e40000100800 */
[----:B-1----:R-:W-:-:S05]  /*8f70*/  F2FP.BF16.F32.PACK_AB R4, R18, R17 ;  /* 0x000000111204723e */ /* 0x002fca00000010ff */
[----:B------:R2:W-:Y:S01]  /*8f80*/  STL [R1+0x420], R4 ;  /* 0x0004200401007387 */ /* 0x0005e20000100800 */
[----:B------:R-:W-:Y:S02]  /*8f90*/  F2FP.BF16.F32.PACK_AB R15, R16, R15 ;  /* 0x0000000f100f723e */ /* 0x000fe400000010ff */
[----:B---3--:R-:W-:-:S03]  /*8fa0*/  F2FP.BF16.F32.PACK_AB R13, R14, R13 ;  /* 0x0000000d0e0d723e */ /* 0x008fc600000010ff */
[----:B------:R-:W-:Y:S01]  /*8fb0*/  STL [R1+0x424], R15 ;  /* 0x0004240f01007387 */ /* 0x000fe20000100800 */
[----:B--2---:R-:W-:-:S03]  /*8fc0*/  F2FP.BF16.F32.PACK_AB R4, R12, R11 ;  /* 0x0000000b0c04723e */ /* 0x004fc600000010ff */
[----:B------:R-:W-:Y:S04]  /*8fd0*/  STL [R1+0x428], R13 ;  /* 0x0004280d01007387 */ /* 0x000fe80000100800 */
[----:B------:R1:W-:Y:S01]  /*8fe0*/  STL [R1+0x42c], R4 ;  /* 0x00042c0401007387 */ /* 0x0003e20000100800 */
[----:B------:R-:W-:Y:S02]  /*8ff0*/  F2FP.BF16.F32.PACK_AB R9, R10, R9 ;  /* 0x000000090a09723e */ /* 0x000fe400000010ff */
[----:B------:R-:W-:-:S03]  /*9000*/  F2FP.BF16.F32.PACK_AB R7, R8, R7 ;  /* 0x000000070807723e */ /* 0x000fc600000010ff */
[----:B------:R-:W-:Y:S04]  /*9010*/  STL [R1+0x410], R9 ;  /* 0x0004100901007387 */ /* 0x000fe80000100800 */
[----:B------:R-:W-:Y:S01]  /*9020*/  STL [R1+0x414], R7 ;  /* 0x0004140701007387 */ /* 0x000fe20000100800 */
[----:B-1----:R-:W-:-:S03]  /*9030*/  F2FP.BF16.F32.PACK_AB R4, R6, R5 ;  /* 0x000000050604723e */ /* 0x002fc600000010ff */
[----:B------:R-:W2:Y:S04]  /*9040*/  LDL.LU R58, [R1+0x204] ;  /* 0x00020400013a7983 */ /* 0x000ea80000300800 */
[----:B------:R1:W-:Y:S01]  /*9050*/  STL [R1+0x418], R4 ;  /* 0x0004180401007387 */ /* 0x0003e20000100800 */
[----:B------:R-:W-:-:S03]  /*9060*/  F2FP.BF16.F32.PACK_AB R0, R2, R0 ;  /* 0x000000000200723e */ /* 0x000fc600000010ff */
[----:B------:R-:W2:Y:S04]  /*9070*/  LDL.LU R57, [R1+0x200] ;  /* 0x0002000001397983 */ /* 0x000ea80000300800 */
[----:B------:R3:W-:Y:S04]  /*9080*/  STL [R1+0x41c], R0 ;  /* 0x00041c0001007387 */ /* 0x0007e80000100800 */
[----:B------:R-:W4:Y:S04]  /*9090*/  LDL.LU R56, [R1+0x20c] ;  /* 0x00020c0001387983 */ /* 0x000f280000300800 */
[----:B------:R-:W4:Y:S04]  /*90a0*/  LDL.LU R55, [R1+0x208] ;  /* 0x0002080001377983 */ /* 0x000f280000300800 */
[----:B------:R-:W5:Y:S04]  /*90b0*/  LDL.LU R54, [R1+0x214] ;  /* 0x0002140001367983 */ /* 0x000f680000300800 */
[----:B------:R-:W5:Y:S04]  /*90c0*/  LDL.LU R53, [R1+0x210] ;  /* 0x0002100001357983 */ /* 0x000f680000300800 */
[----:B-1----:R-:W2:Y:S04]  /*90d0*/  LDL.LU R4, [R1+0x21c] ;  /* 0x00021c0001047983 */ /* 0x002ea80000300800 */
[----:B------:R-:W2:Y:S04]  /*90e0*/  LDL.LU R251, [R1+0x218] ;  /* 0x0002180001fb7983 */ /* 0x000ea80000300800 */
[----:B------:R-:W4:Y:S04]  /*90f0*/  LDL.LU R250, [R1+0x224] ;  /* 0x0002240001fa7983 */ /* 0x000f280000300800 */
[----:B------:R-:W4:Y:S04]  /*9100*/  LDL.LU R249, [R1+0x220] ;  /* 0x0002200001f97983 */ /* 0x000f280000300800 */
[----:B------:R-:W5:Y:S04]  /*9110*/  LDL.LU R248, [R1+0x22c] ;  /* 0x00022c0001f87983 */ /* 0x000f680000300800 */
[----:B------:R-:W5:Y:S04]  /*9120*/  LDL.LU R247, [R1+0x228] ;  /* 0x0002280001f77983 */ /* 0x000f680000300800 */
[----:B------:R-:W2:Y:S04]  /*9130*/  LDL.LU R246, [R1+0x234] ;  /* 0x0002340001f67983 */ /* 0x000ea80000300800 */
[----:B------:R-:W2:Y:S04]  /*9140*/  LDL.LU R245, [R1+0x230] ;  /* 0x0002300001f57983 */ /* 0x000ea80000300800 */
[----:B------:R-:W2:Y:S04]  /*9150*/  LDL.LU R244, [R1+0x23c] ;  /* 0x00023c0001f47983 */ /* 0x000ea80000300800 */
[----:B------:R-:W2:Y:S04]  /*9160*/  LDL.LU R243, [R1+0x238] ;  /* 0x0002380001f37983 */ /* 0x000ea80000300800 */
[----:B------:R-:W4:Y:S04]  /*9170*/  LDL.LU R242, [R1+0x244] ;  /* 0x0002440001f27983 */ /* 0x000f280000300800 */
[----:B------:R-:W4:Y:S04]  /*9180*/  LDL.LU R241, [R1+0x240] ;  /* 0x0002400001f17983 */ /* 0x000f280000300800 */
[----:B------:R-:W2:Y:S04]  /*9190*/  LDL.LU R240, [R1+0x24c] ;  /* 0x00024c0001f07983 */ /* 0x000ea80000300800 */
        /* <DEDUP_REMOVED lines=40> */
[----:B------:R-:W2:Y:S01]  /*9420*/  LDL.LU R199, [R1+0x2e8] ;  /* 0x0002e80001c77983 */ /* 0x000ea20000300800 */
[----:B------:R-:W-:-:S03]  /*9430*/  F2FP.BF16.F32.PACK_AB R142, R194, R193 ;  /* 0x000000c1c28e723e */ /* 0x000fc600000010ff */
        /* <DEDUP_REMOVED lines=72> */
[----:B---3--:R-:W3:Y:S04]  /*98c0*/  LDL.LU R0, [R1+0x3d0] ;  /* 0x0003d00001007983 */ /* 0x008ee80000300800 */
        /* <DEDUP_REMOVED lines=10> */
[----:B-----5:R-:W-:-:S02]  /*9970*/  F2FP.BF16.F32.PACK_AB R115, R248, R247 ;  /* 0x000000f7f873723e */ /* 0x020fc400000010ff */
[----:B----4-:R-:W-:Y:S02]  /*9980*/  F2FP.BF16.F32.PACK_AB R248, R242, R241 ;  /* 0x000000f1f2f8723e */ /* 0x010fe400000010ff */
[----:B--2---:R-:W-:Y:S02]  /*9990*/  F2FP.BF16.F32.PACK_AB R241, R232, R231 ;  /* 0x000000e7e8f1723e */ /* 0x004fe400000010ff */
[----:B------:R-:W-:Y:S02]  /*99a0*/  F2FP.BF16.F32.PACK_AB R232, R226, R225 ;  /* 0x000000e1e2e8723e */ /* 0x000fe400000010ff */
[----:B------:R-:W-:Y:S02]  /*99b0*/  F2FP.BF16.F32.PACK_AB R225, R216, R215 ;  /* 0x000000d7d8e1723e */ /* 0x000fe400000010ff */
[----:B------:R-:W-:Y:S02]  /*99c0*/  F2FP.BF16.F32.PACK_AB R216, R210, R209 ;  /* 0x000000d1d2d8723e */ /* 0x000fe400000010ff */
[----:B------:R-:W-:-:S02]  /*99d0*/  F2FP.BF16.F32.PACK_AB R114, R250, R249 ;  /* 0x000000f9fa72723e */ /* 0x000fc400000010ff */
[----:B------:R-:W-:Y:S02]  /*99e0*/  F2FP.BF16.F32.PACK_AB R249, R240, R239 ;  /* 0x000000eff0f9723e */ /* 0x000fe400000010ff */
[----:B------:R-:W-:Y:S02]  /*99f0*/  F2FP.BF16.F32.PACK_AB R240, R234, R233 ;  /* 0x000000e9eaf0723e */ /* 0x000fe400000010ff */
[----:B------:R-:W-:Y:S02]  /*9a00*/  F2FP.BF16.F32.PACK_AB R233, R224, R223 ;  /* 0x000000dfe0e9723e */ /* 0x000fe400000010ff */
[----:B------:R-:W-:Y:S02]  /*9a10*/  F2FP.BF16.F32.PACK_AB R224, R218, R217 ;  /* 0x000000d9dae0723e */ /* 0x000fe400000010ff */
[----:B------:R-:W-:Y:S02]  /*9a20*/  F2FP.BF16.F32.PACK_AB R217, R208, R207 ;  /* 0x000000cfd0d9723e */ /* 0x000fe400000010ff */
[----:B------:R-:W-:-:S02]  /*9a30*/  F2FP.BF16.F32.PACK_AB R209, R200, R199 ;  /* 0x000000c7c8d1723e */ /* 0x000fc400000010ff */
[----:B------:R-:W-:Y:S02]  /*9a40*/  F2FP.BF16.F32.PACK_AB R208, R202, R201 ;  /* 0x000000c9cad0723e */ /* 0x000fe400000010ff */
[----:B------:R-:W-:Y:S02]  /*9a50*/  F2FP.BF16.F32.PACK_AB R136, R54, R53 ;  /* 0x000000353688723e */ /* 0x000fe400000010ff */
[----:B------:R-:W2:Y:S01]  /*9a60*/  LDL.LU R53, [R1+0x4] ;  /* 0x0000040001357983 */ /* 0x000ea20000300800 */
        /* <DEDUP_REMOVED lines=31> */
[----:B---3--:R-:W-:Y:S02]  /*9c60*/  F2FP.BF16.F32.PACK_AB R154, R14, R0 ;  /* 0x000000000e9a723e */ /* 0x008fe400000010ff */
[----:B------:R-:W-:Y:S02]  /*9c70*/  F2FP.BF16.F32.PACK_AB R16, R11, R2 ;  /* 0x000000020b10723e */ /* 0x000fe400000010ff */
[----:B------:R-:W-:-:S02]  /*9c80*/  F2FP.BF16.F32.PACK_AB R17, R10, R9 ;  /* 0x000000090a11723e */ /* 0x000fc400000010ff */
[----:B------:R-:W-:Y:S02]  /*9c90*/  F2FP.BF16.F32.PACK_AB R18, R8, R7 ;  /* 0x000000070812723e */ /* 0x000fe400000010ff */
[----:B------:R-:W2:Y:S04]  /*9ca0*/  LDL.LU R8, [R1] ;  /* 0x0000000001087983 */ /* 0x000ea80000300800 */
[----:B------:R-:W3:Y:S04]  /*9cb0*/  LDL.LU R54, [R1+0xc] ;  /* 0x00000c0001367983 */ /* 0x000ee80000300800 */
[----:B------:R-:W3:Y:S04]  /*9cc0*/  LDL.LU R9, [R1+0x8] ;  /* 0x0000080001097983 */ /* 0x000ee80000300800 */
[----:B------:R-:W4:Y:S04]  /*9cd0*/  LDL.LU R55, [R1+0x14] ;  /* 0x0000140001377983 */ /* 0x000f280000300800 */
[----:B------:R-:W4:Y:S04]  /*9ce0*/  LDL.LU R10, [R1+0x10] ;  /* 0x00001000010a7983 */ /* 0x000f280000300800 */
[----:B------:R-:W5:Y:S01]  /*9cf0*/  LDL.LU R56, [R1+0x1c] ;  /* 0x00001c0001387983 */ /* 0x000f620000300800 */
[----:B------:R-:W-:-:S03]  /*9d00*/  F2FP.BF16.F32.PACK_AB R19, R6, R5 ;  /* 0x000000050613723e */ /* 0x000fc600000010ff */
[----:B------:R-:W5:Y:S04]  /*9d10*/  LDL.LU R11, [R1+0x18] ;  /* 0x00001800010b7983 */ /* 0x000f680000300800 */
[----:B------:R-:W5:Y:S04]  /*9d20*/  LDL.LU R57, [R1+0x24] ;  /* 0x0000240001397983 */ /* 0x000f680000300800 */
[----:B------:R-:W5:Y:S04]  /*9d30*/  LDL.LU R4, [R1+0x20] ;  /* 0x0000200001047983 */ /* 0x000f680000300800 */
[----:B------:R-:W5:Y:S04]  /*9d40*/  LDL.LU R58, [R1+0x2c] ;  /* 0x00002c00013a7983 */ /* 0x000f680000300800 */
[----:B------:R-:W5:Y:S04]  /*9d50*/  LDL.LU R5, [R1+0x28] ;  /* 0x0000280001057983 */ /* 0x000f680000300800 */
[----:B------:R-:W5:Y:S01]  /*9d60*/  LDL.LU R59, [R1+0x34] ;  /* 0x00003400013b7983 */ /* 0x000f620000300800 */
[----:B------:R-:W-:-:S03]  /*9d70*/  F2FP.BF16.F32.PACK_AB R155, R13, R12 ;  /* 0x0000000c0d9b723e */ /* 0x000fc600000010ff */
        /* <DEDUP_REMOVED lines=114> */
[----:B------:R-:W-:-:S03]  /*a4a0*/  IMAD.SHL.U32 R0, R252, 0x80, RZ ;  /* 0x00000080fc007824 */ /* 0x000fc600078e00ff */
[----:B------:R-:W5:Y:S01]  /*a4b0*/  LDL.LU R111, [R1+0x1d4] ;  /* 0x0001d400016f7983 */ /* 0x000f620000300800 */
[----:B------:R-:W-:-:S03]  /*a4c0*/  IMAD.SHL.U32 R2, R252, 0x10, RZ ;  /* 0x00000010fc027824 */ /* 0x000fc600078e00ff */
[----:B------:R-:W5:Y:S04]  /*a4d0*/  LDL.LU R238, [R1+0x1d0] ;  /* 0x0001d00001ee7983 */ /* 0x000f680000300800 */
[----:B------:R-:W5:Y:S04]  /*a4e0*/  LDL.LU R112, [R1+0x1dc] ;  /* 0x0001dc0001707983 */ /* 0x000f680000300800 */
[----:B------:R-:W5:Y:S04]  /*a4f0*/  LDL.LU R239, [R1+0x1d8] ;  /* 0x0001d80001ef7983 */ /* 0x000f680000300800 */
[----:B------:R-:W5:Y:S04]  /*a500*/  LDL.LU R252, [R1+0x1e4] ;  /* 0x0001e40001fc7983 */ /* 0x000f680000300800 */
[----:B------:R-:W5:Y:S01]  /*a510*/  LDL.LU R244, [R1+0x1e0] ;  /* 0x0001e00001f47983 */ /* 0x000f620000300800 */
[----:B------:R-:W-:-:S02]  /*a520*/  LOP3.LUT R0, R0, 0x780, RZ, 0xc0, !PT ;  /* 0x0000078000007812 */ /* 0x000fc400078ec0ff */
[----:B------:R-:W-:Y:S01]  /*a530*/  F2FP.BF16.F32.PACK_AB R116, R246, R245 ;  /* 0x000000f5f674723e */ /* 0x000fe200000010ff */
[----:B------:R-:W5:Y:S01]  /*a540*/  LDL.LU R113, [R1+0x1ec] ;  /* 0x0001ec0001717983 */ /* 0x000f620000300800 */
[----:B------:R-:W-:-:S03]  /*a550*/  LOP3.LUT R0, R0, 0x70, R2, 0xf8, !PT ;  /* 0x0000007000007812 */ /* 0x000fc600078ef802 */
[----:B------:R-:W5:Y:S01]  /*a560*/  LDL.LU R245, [R1+0x1e8] ;  /* 0x0001e80001f57983 */ /* 0x000f620000300800 */
[----:B--2---:R-:W-:-:S03]  /*a570*/  F2FP.BF16.F32.PACK_AB R8, R53, R8 ;  /* 0x000000083508723e */ /* 0x004fc600000010ff */
[----:B------:R-:W2:Y:S01]  /*a580*/  LDL.LU R246, [R1+0x1f0] ;  /* 0x0001f00001f67983 */ /* 0x000ea20000300800 */
[----:B---3--:R-:W-:-:S03]  /*a590*/  F2FP.BF16.F32.PACK_AB R9, R54, R9 ;  /* 0x000000093609723e */ /* 0x008fc600000010ff */
[----:B------:R-:W3:Y:S01]  /*a5a0*/  LDL.LU R247, [R1+0x1f8] ;  /* 0x0001f80001f77983 */ /* 0x000ee20000300800 */
[----:B----4-:R-:W-:-:S03]  /*a5b0*/  F2FP.BF16.F32.PACK_AB R10, R55, R10 ;  /* 0x0000000a370a723e */ /* 0x010fc600000010ff */
[----:B------:R-:W3:Y:S01]  /*a5c0*/  LDL.LU R2, [R1+0x1fc] ;  /* 0x0001fc0001027983 */ /* 0x000ee20000300800 */
[----:B-----5:R-:W-:-:S03]  /*a5d0*/  F2FP.BF16.F32.PACK_AB R11, R56, R11 ;  /* 0x0000000b380b723e */ /* 0x020fc600000010ff */
[----:B------:R-:W4:Y:S01]  /*a5e0*/  LDL.LU R53, [R1+0x7e8] ;  /* 0x0007e80001357983 */ /* 0x000f220000300800 */
[----:B------:R-:W-:-:S03]  /*a5f0*/  F2FP.BF16.F32.PACK_AB R4, R57, R4 ;  /* 0x000000043904723e */ /* 0x000fc600000010ff */
[----:B------:R-:W5:Y:S01]  /*a600*/  LDL.LU R54, [R1+0x7e4] ;  /* 0x0007e40001367983 */ /* 0x000f620000300800 */
[----:B------:R-:W-:-:S03]  /*a610*/  F2FP.BF16.F32.PACK_AB R5, R58, R5 ;  /* 0x000000053a05723e */ /* 0x000fc600000010ff */
[----:B------:R-:W5:Y:S01]  /*a620*/  LDL.LU R55, [R1+0x7e0] ;  /* 0x0007e00001377983 */ /* 0x000f620000300800 */
[----:B------:R-:W-:-:S03]  /*a630*/  F2FP.BF16.F32.PACK_AB R6, R59, R6 ;  /* 0x000000063b06723e */ /* 0x000fc600000010ff */
[----:B------:R-:W2:Y:S01]  /*a640*/  LDL.LU R56, [R1+0x7dc] ;  /* 0x0007dc0001387983 */ /* 0x000ea20000300800 */
[----:B------:R-:W-:-:S03]  /*a650*/  F2FP.BF16.F32.PACK_AB R7, R60, R7 ;  /* 0x000000073c07723e */ /* 0x000fc600000010ff */
[----:B------:R-:W2:Y:S01]  /*a660*/  LDL.LU R57, [R1+0x7d8] ;  /* 0x0007d80001397983 */ /* 0x000ea20000300800 */
[----:B------:R-:W-:-:S03]  /*a670*/  F2FP.BF16.F32.PACK_AB R12, R61, R12 ;  /* 0x0000000c3d0c723e */ /* 0x000fc600000010ff */
[----:B------:R-:W3:Y:S01]  /*a680*/  LDL.LU R58, [R1+0x7d4] ;  /* 0x0007d400013a7983 */ /* 0x000ee20000300800 */
        /* <DEDUP_REMOVED lines=77> */
[----:B------:R-:W3:Y:S04]  /*ab60*/  LDL.LU R97, [R1+0x738] ;  /* 0x0007380001617983 */ /* 0x000ee80000300800 */
[----:B------:R-:W3:Y:S01]  /*ab70*/  LDL.LU R98, [R1+0x734] ;  /* 0x0007340001627983 */ /* 0x000ee20000300800 */
[----:B------:R-:W-:-:S03]  /*ab80*/  F2FP.BF16.F32.PACK_AB R220, R101, R220 ;  /* 0x000000dc65dc723e */ /* 0x000fc600000010ff */
[----:B------:R-:W3:Y:S04]  /*ab90*/  LDL.LU R99, [R1+0x730] ;  /* 0x0007300001637983 */ /* 0x000ee80000300800 */
[----:B------:R-:W3:Y:S04]  /*aba0*/  LDL.LU R100, [R1+0x72c] ;  /* 0x00072c0001647983 */ /* 0x000ee80000300800 */
        /* <DEDUP_REMOVED lines=17> */
[----:B------:R-:W-:Y:S02]  /*acc0*/  F2FP.BF16.F32.PACK_AB R244, R252, R244 ;  /* 0x000000f4fcf4723e */ /* 0x000fe400000010ff */
[----:B------:R-:W1:Y:S01]  /*acd0*/  S2R R252, SR_TID.X ;  /* 0x0000000000fc7919 */ /* 0x000e620000002100 */
[----:B------:R-:W-:Y:S02]  /*ace0*/  F2FP.BF16.F32.PACK_AB R237, R110, R237 ;  /* 0x000000ed6eed723e */ /* 0x000fe400000010ff */
[----:B------:R-:W-:Y:S01]  /*acf0*/  F2FP.BF16.F32.PACK_AB R238, R111, R238 ;  /* 0x000000ee6fee723e */ /* 0x000fe200000010ff */
[----:B------:R-:W3:Y:S01]  /*ad00*/  LDL.LU R110, [R1+0x704] ;  /* 0x00070400016e7983 */ /* 0x000ee20000300800 */
[----:B------:R-:W-:-:S03]  /*ad10*/  F2FP.BF16.F32.PACK_AB R239, R112, R239 ;  /* 0x000000ef70ef723e */ /* 0x000fc600000010ff */
[----:B------:R-:W3:Y:S04]  /*ad20*/  LDL.LU R111, [R1+0x700] ;  /* 0x00070000016f7983 */ /* 0x000ee80000300800 */
[----:B------:R-:W3:Y:S01]  /*ad30*/  LDL.LU R112, [R1+0x6fc] ;  /* 0x0006fc0001707983 */ /* 0x000ee20000300800 */
[----:B------:R-:W-:Y:S02]  /*ad40*/  F2FP.BF16.F32.PACK_AB R25, R27, R26 ;  /* 0x0000001a1b19723e */ /* 0x000fe400000010ff */
[----:B------:R-:W-:Y:S02]  /*ad50*/  F2FP.BF16.F32.PACK_AB R245, R113, R245 ;  /* 0x000000f571f5723e */ /* 0x000fe400000010ff */
[----:B------:R-:W-:Y:S01]  /*ad60*/  F2FP.BF16.F32.PACK_AB R26, R29, R28 ;  /* 0x0000001c1d1a723e */ /* 0x000fe200000010ff */
[----:B------:R-:W-:Y:S01]  /*ad70*/  IMAD.MOV.U32 R28, RZ, RZ, R114 ;  /* 0x000000ffff1c7224 */ /* 0x000fe200078e0072 */
[----:B------:R-:W-:-:S02]  /*ad80*/  F2FP.BF16.F32.PACK_AB R27, R31, R30 ;  /* 0x0000001e1f1b723e */ /* 0x000fc400000010ff */
[----:B-1----:R-:W-:Y:S02]  /*ad90*/  LOP3.LUT R0, R0, 0x10, R252, 0x78, !PT ;  /* 0x0000001000007812 */ /* 0x002fe400078e78fc */
[----:B------:R-:W3:Y:S01]  /*ada0*/  LDL.LU R252, [R1+0x1f4] ;  /* 0x0001f40001fc7983 */ /* 0x000ee20000300800 */
[----:B------:R-:W-:Y:S01]  /*adb0*/  IMAD.MOV.U32 R29, RZ, RZ, R115 ;  /* 0x000000ffff1d7224 */ /* 0x000fe200078e0073 */
[----:B------:R-:W-:Y:S02]  /*adc0*/  F2FP.BF16.F32.PACK_AB R32, R33, R32 ;  /* 0x000000202120723e */ /* 0x000fe400000010ff */
[----:B------:R-:W3:Y:S01]  /*add0*/  LDL.LU R113, [R1+0x6f8] ;  /* 0x0006f80001717983 */ /* 0x000ee20000300800 */
[----:B------:R-:W-:Y:S01]  /*ade0*/  IMAD.MOV.U32 R30, RZ, RZ, R116 ;  /* 0x000000ffff1e7224 */ /* 0x000fe200078e0074 */
[----:B------:R-:W-:Y:S02]  /*adf0*/  F2FP.BF16.F32.PACK_AB R33, R35, R34 ;  /* 0x000000222321723e */ /* 0x000fe400000010ff */
[----:B------:R-:W3:Y:S01]  /*ae00*/  LDL.LU R114, [R1+0x6f4] ;  /* 0x0006f40001727983 */ /* 0x000ee20000300800 */
[----:B------:R-:W-:Y:S01]  /*ae10*/  IMAD.MOV.U32 R31, RZ, RZ, R117 ;  /* 0x000000ffff1f7224 */ /* 0x000fe200078e0075 */
[----:B------:R-:W-:-:S02]  /*ae20*/  F2FP.BF16.F32.PACK_AB R34, R37, R36 ;  /* 0x000000242522723e */ /* 0x000fc400000010ff */
        /* <DEDUP_REMOVED lines=23> */
[----:B----4-:R-:W-:Y:S02]  /*afa0*/  F2FP.BF16.F32.PACK_AB R50, R53, R52 ;  /* 0x000000343532723e */ /* 0x010fe400000010ff */
[----:B------:R-:W4:Y:S01]  /*afb0*/  LDL.LU R123, [R1+0x6d0] ;  /* 0x0006d000017b7983 */ /* 0x000f220000300800 */
[----:B------:R-:W-:Y:S01]  /*afc0*/  IMAD.MOV.U32 R52, RZ, RZ, R126 ;  /* 0x000000ffff347224 */ /* 0x000fe200078e007e */
[----:B-----5:R-:W-:-:S02]  /*afd0*/  F2FP.BF16.F32.PACK_AB R51, R55, R54 ;  /* 0x000000363733723e */ /* 0x020fc400000010ff */
[----:B------:R-:W5:Y:S01]  /*afe0*/  LDL.LU R124, [R1+0x6cc] ;  /* 0x0006cc00017c7983 */ /* 0x000f620000300800 */
[----:B------:R-:W-:Y:S01]  /*aff0*/  IMAD.MOV.U32 R53, RZ, RZ, R127 ;  /* 0x000000ffff357224 */ /* 0x000fe200078e007f */
[----:B--2---:R-:W-:Y:S02]  /*b000*/  F2FP.BF16.F32.PACK_AB R56, R57, R56 ;  /* 0x000000383938723e */ /* 0x004fe400000010ff */
[----:B------:R-:W5:Y:S01]  /*b010*/  LDL.LU R125, [R1+0x6c8] ;  /* 0x0006c800017d7983 */ /* 0x000f620000300800 */
[----:B------:R-:W-:Y:S01]  /*b020*/  IMAD.MOV.U32 R54, RZ, RZ, R128 ;  /* 0x000000ffff367224 */ /* 0x000fe200078e0080 */
[----:B---3--:R-:W-:Y:S02]  /*b030*/  F2FP.BF16.F32.PACK_AB R57, R59, R58 ;  /* 0x0000003a3b39723e */ /* 0x008fe400000010ff */
[----:B------:R-:W2:Y:S01]  /*b040*/  LDL.LU R126, [R1+0x6c4] ;  /* 0x0006c400017e7983 */ /* 0x000ea20000300800 */
[----:B------:R-:W-:Y:S01]  /*b050*/  IMAD.MOV.U32 R55, RZ, RZ, R129 ;  /* 0x000000ffff377224 */ /* 0x000fe200078e0081 */
[----:B------:R-:W-:-:S02]  /*b060*/  F2FP.BF16.F32.PACK_AB R58, R61, R60 ;  /* 0x0000003c3d3a723e */ /* 0x000fc400000010ff */
[----:B------:R-:W2:Y:S01]  /*b070*/  LDL.LU R127, [R1+0x6c0] ;  /* 0x0006c000017f7983 */ /* 0x000ea20000300800 */
        /* <DEDUP_REMOVED lines=27> */
[----:B------:R-:W-:-:S03]  /*b230*/  IMAD.MOV.U32 R77, RZ, RZ, R139 ;  /* 0x000000ffff4d7224 */ /* 0x000fc600078e008b */
[----:B------:R-:W3:Y:S01]  /*b240*/  LDL.LU R137, [R1+0x698] ;  /* 0x0006980001897983 */ /* 0x000ee20000300800 */
[----:B------:R-:W-:Y:S01]  /*b250*/  F2FP.BF16.F32.PACK_AB R80, R81, R80 ;  /* 0x000000505150723e */ /* 0x000fe200000010ff */
[----:B------:R-:W-:Y:S02]  /*b260*/  IMAD.MOV.U32 R78, RZ, RZ, R140 ;  /* 0x000000ffff4e7224 */ /* 0x000fe400078e008c */
[----:B------:R-:W3:Y:S01]  /*b270*/  LDL.LU R138, [R1+0x694] ;  /* 0x00069400018a7983 */ /* 0x000ee20000300800 */
[----:B------:R-:W-:-:S03]  /*b280*/  IMAD.MOV.U32 R79, RZ, RZ, R141 ;  /* 0x000000ffff4f7224 */ /* 0x000fc600078e008d */
[----:B------:R-:W3:Y:S01]  /*b290*/  LDL.LU R139, [R1+0x690] ;  /* 0x00069000018b7983 */ /* 0x000ee20000300800 */
[----:B------:R-:W-:-:S03]  /*b2a0*/  F2FP.BF16.F32.PACK_AB R81, R83, R82 ;  /* 0x000000525351723e */ /* 0x000fc600000010ff */
[----:B------:R-:W3:Y:S01]  /*b2b0*/  LDL.LU R140, [R1+0x68c] ;  /* 0x00068c00018c7983 */ /* 0x000ee20000300800 */
[----:B------:R-:W-:-:S03]  /*b2c0*/  F2FP.BF16.F32.PACK_AB R82, R85, R84 ;  /* 0x000000545552723e */ /* 0x000fc600000010ff */
[----:B------:R-:W3:Y:S01]  /*b2d0*/  LDL.LU R141, [R1+0x688] ;  /* 0x00068800018d7983 */ /* 0x000ee20000300800 */
[----:B------:R-:W-:Y:S02]  /*b2e0*/  IMAD.MOV.U32 R84, RZ, RZ, R142 ;  /* 0x000000ffff547224 */ /* 0x000fe400078e008e */
[----:B------:R-:W-:Y:S01]  /*b2f0*/  IMAD.MOV.U32 R85, RZ, RZ, R143 ;  /* 0x000000ffff557224 */ /* 0x000fe200078e008f */
        /* <DEDUP_REMOVED lines=8> */
[----:B------:R-:W-:Y:S02]  /*b380*/  F2FP.BF16.F32.PACK_AB R89, R91, R90 ;  /* 0x0000005a5b59723e */ /* 0x000fe400000010ff */
[----:B------:R-:W-:Y:S01]  /*b390*/  F2FP.BF16.F32.PACK_AB R90, R93, R92 ;  /* 0x0000005c5d5a723e */ /* 0x000fe200000010ff */
[----:B------:R-:W-:Y:S02]  /*b3a0*/  IMAD.MOV.U32 R92, RZ, RZ, R146 ;  /* 0x000000ffff5c7224 */ /* 0x000fe400078e0092 */
        /* <DEDUP_REMOVED lines=8> */
[----:B------:R-:W-:Y:S02]  /*b430*/  F2FP.BF16.F32.PACK_AB R96, R97, R96 ;  /* 0x000000606160723e */ /* 0x000fe400000010ff */
[----:B------:R-:W-:Y:S02]  /*b440*/  F2FP.BF16.F32.PACK_AB R97, R99, R98 ;  /* 0x000000626361723e */ /* 0x000fe400000010ff */
[----:B------:R-:W-:Y:S02]  /*b450*/  F2FP.BF16.F32.PACK_AB R98, R101, R100 ;  /* 0x000000646562723e */ /* 0x000fe400000010ff */
[----:B------:R-:W3:Y:S01]  /*b460*/  LDL.LU R100, [R1+0x650] ;  /* 0x0006500001647983 */ /* 0x000ee20000300800 */
[----:B------:R-:W-:Y:S01]  /*b470*/  F2FP.BF16.F32.PACK_AB R247, R2, R247 ;  /* 0x000000f702f7723e */ /* 0x000fe200000010ff */
[----:B------:R-:W-:Y:S02]  /*b480*/  IMAD.MOV.U32 R101, RZ, RZ, R150 ;  /* 0x000000ffff657224 */ /* 0x000fe400078e0096 */
[----:B------:R-:W3:Y:S01]  /*b490*/  LDL.LU R150, [R1+0x664] ;  /* 0x0006640001967983 */ /* 0x000ee20000300800 */
[----:B------:R-:W-:Y:S01]  /*b4a0*/  F2FP.BF16.F32.PACK_AB R99, R103, R102 ;  /* 0x000000666763723e */ /* 0x000fe200000010ff */
[----:B------:R-:W-:-:S02]  /*b4b0*/  IMAD.MOV.U32 R102, RZ, RZ, R151 ;  /* 0x000000ffff667224 */ /* 0x000fc400078e0097 */
[----:B------:R-:W-:Y:S01]  /*b4c0*/  IMAD.MOV.U32 R103, RZ, RZ, R3 ;  /* 0x000000ffff677224 */ /* 0x000fe200078e0003 */
[----:B------:R-:W3:Y:S01]  /*b4d0*/  LDL.LU R151, [R1+0x660] ;  /* 0x0006600001977983 */ /* 0x000ee20000300800 */
[----:B------:R-:W-:Y:S02]  /*b4e0*/  F2FP.BF16.F32.PACK_AB R246, R252, R246 ;  /* 0x000000f6fcf6723e */ /* 0x000fe400000010ff */
[----:B------:R-:W1:Y:S02]  /*b4f0*/  S2R R252, SR_TID.X ;  /* 0x0000000000fc7919 */ /* 0x000e640000002100 */
[----:B-1----:R-:W-:-:S05]  /*b500*/  IMAD.SHL.U32 R2, R252, 0x40, RZ ;  /* 0x00000040fc027824 */ /* 0x002fca00078e00ff */
[----:B------:R-:W-:-:S05]  /*b510*/  LOP3.LUT R0, R0, 0x1800, R2, 0xf8, !PT ;  /* 0x0000180000007812 */ /* 0x000fca00078ef802 */
[C---:B------:R-:W-:Y:S01]  /*b520*/  VIADD R2, R0.reuse, UR24 ;  /* 0x0000001800027c36 */ /* 0x040fe20008000000 */
[----:B------:R-:W-:Y:S01]  /*b530*/  BAR.SYNC.DEFER_BLOCKING 0x0 ;  /* 0x0000000000007b1d */ /* 0x000fe20000010000 */
[C---:B------:R-:W-:Y:S02]  /*b540*/  LOP3.LUT R3, R0.reuse, 0x20, RZ, 0x3c, !PT ;  /* 0x0000002000037812 */ /* 0x040fe400078e3cff */
[----:B------:R-:W-:Y:S02]  /*b550*/  F2FP.BF16.F32.PACK_AB R120, R121, R120 ;  /* 0x000000787978723e */ /* 0x000fe400000010ff */
[----:B----4-:R-:W-:Y:S01]  /*b560*/  F2FP.BF16.F32.PACK_AB R121, R123, R122 ;  /* 0x0000007a7b79723e */ /* 0x010fe200000010ff */
[----:B------:R-:W-:Y:S01]  /*b570*/  VIADD R3, R3, UR24 ;  /* 0x0000001803037c36 */ /* 0x000fe20008000000 */
[----:B-----5:R-:W-:Y:S02]  /*b580*/  F2FP.BF16.F32.PACK_AB R122, R125, R124 ;  /* 0x0000007c7d7a723e */ /* 0x020fe400000010ff */
[----:B--2---:R-:W-:Y:S01]  /*b590*/  F2FP.BF16.F32.PACK_AB R123, R127, R126 ;  /* 0x0000007e7f7b723e */ /* 0x004fe200000010ff */
[----:B---3--:R-:W-:Y:S04]  /*b5a0*/  STSM.16.M88.4 [R2], R100 ;  /* 0x0000006402007844 */ /* 0x008fe80000000200 */
[----:B------:R-:W-:Y:S04]  /*b5b0*/  STSM.16.M88.4 [R2+0x8000], R92 ;  /* 0x0080005c02007844 */ /* 0x000fe80000000200 */
        /* <DEDUP_REMOVED lines=14> */
[----:B------:R1:W-:Y:S04]  /*b6a0*/  STSM.16.M88.4 [R3], R60 ;  /* 0x0000003c03007844 */ /* 0x0003e80000000200 */
[----:B------:R-:W-:Y:S04]  /*b6b0*/  STSM.16.M88.4 [R3+0x8000], R52 ;  /* 0x0080003403007844 */ /* 0x000fe80000000200 */
[----:B-1----:R-:W2:Y:S04]  /*b6c0*/  LDL.LU R60, [R1+0x420] ;  /* 0x00042000013c7983 */ /* 0x002ea80000300800 */
[----:B------:R-:W2:Y:S04]  /*b6d0*/  LDL.LU R61, [R1+0x424] ;  /* 0x00042400013d7983 */ /* 0x000ea80000300800 */
[----:B------:R-:W2:Y:S04]  /*b6e0*/  LDL.LU R62, [R1+0x428] ;  /* 0x00042800013e7983 */ /* 0x000ea80000300800 */
[----:B------:R-:W2:Y:S04]  /*b6f0*/  LDL.LU R63, [R1+0x42c] ;  /* 0x00042c00013f7983 */ /* 0x000ea80000300800 */
[----:B------:R-:W3:Y:S04]  /*b700*/  LDL.LU R68, [R1+0x460] ;  /* 0x0004600001447983 */ /* 0x000ee80000300800 */
[----:B------:R-:W3:Y:S04]  /*b710*/  LDL.LU R69, [R1+0x464] ;  /* 0x0004640001457983 */ /* 0x000ee80000300800 */
[----:B------:R-:W3:Y:S04]  /*b720*/  LDL.LU R70, [R1+0x468] ;  /* 0x0004680001467983 */ /* 0x000ee80000300800 */
[----:B------:R-:W3:Y:S04]  /*b730*/  LDL.LU R71, [R1+0x46c] ;  /* 0x00046c0001477983 */ /* 0x000ee80000300800 */
[----:B------:R-:W4:Y:S04]  /*b740*/  LDL.LU R84, [R1+0x630] ;  /* 0x0006300001547983 */ /* 0x000f280000300800 */
[----:B------:R-:W4:Y:S04]  /*b750*/  LDL.LU R85, [R1+0x634] ;  /* 0x0006340001557983 */ /* 0x000f280000300800 */
[----:B------:R-:W4:Y:S04]  /*b760*/  LDL.LU R86, [R1+0x638] ;  /* 0x0006380001567983 */ /* 0x000f280000300800 */
[----:B------:R-:W4:Y:S04]  /*b770*/  LDL.LU R87, [R1+0x63c] ;  /* 0x00063c0001577983 */ /* 0x000f280000300800 */
[----:B------:R-:W5:Y:S04]  /*b780*/  LDL.LU R76, [R1+0x4a0] ;  /* 0x0004a000014c7983 */ /* 0x000f680000300800 */
[----:B------:R-:W-:Y:S04]  /*b790*/  STSM.16.M88.4 [R3+0x10000], R44 ;  /* 0x0100002c03007844 */ /* 0x000fe80000000200 */
[----:B------:R-:W5:Y:S04]  /*b7a0*/  LDL.LU R77, [R1+0x4a4] ;  /* 0x0004a400014d7983 */ /* 0x000f680000300800 */
[----:B------:R-:W-:Y:S04]  /*b7b0*/  STSM.16.M88.4 [R3+0x18000], R36 ;  /* 0x0180002403007844 */ /* 0x000fe80000000200 */
[----:B------:R-:W5:Y:S04]  /*b7c0*/  LDL.LU R78, [R1+0x4a8] ;  /* 0x0004a800014e7983 */ /* 0x000f680000300800 */
[----:B------:R1:W-:Y:S04]  /*b7d0*/  STSM.16.M88.4 [R3+0x2000], R28 ;  /* 0x0020001c03007844 */ /* 0x0003e80000000200 */
[----:B------:R-:W5:Y:S04]  /*b7e0*/  LDL.LU R79, [R1+0x4ac] ;  /* 0x0004ac00014f7983 */ /* 0x000f680000300800 */
[----:B-1----:R-:W2:Y:S04]  /*b7f0*/  LDL.LU R28, [R1+0x410] ;  /* 0x00041000011c7983 */ /* 0x002ea80000300800 */
        /* <DEDUP_REMOVED lines=15> */
[----:B------:R-:W-:-:S03]  /*b8f0*/  LOP3.LUT R8, R0, 0x40, RZ, 0x3c, !PT ;  /* 0x0000004000087812 */ /* 0x000fc600078e3cff */
[----:B------:R-:W-:Y:S01]  /*b900*/  STSM.16.M88.4 [R3+0xa000], R224 ;  /* 0x00a000e003007844 */ /* 0x000fe20000000200 */
[----:B------:R-:W-:-:S03]  /*b910*/  F2FP.BF16.F32.PACK_AB R128, R129, R128 ;  /* 0x000000808180723e */ /* 0x000fc600000010ff */
[----:B------:R-:W-:Y:S01]  /*b920*/  STSM.16.M88.4 [R3+0x12000], R192 ;  /* 0x012000c003007844 */ /* 0x000fe20000000200 */
[----:B------:R-:W-:-:S03]  /*b930*/  F2FP.BF16.F32.PACK_AB R129, R131, R130 ;  /* 0x000000828381723e */ /* 0x000fc600000010ff */
[----:B------:R-:W-:Y:S01]  /*b940*/  STSM.16.M88.4 [R3+0x1a000], R160 ;  /* 0x01a000a003007844 */ /* 0x000fe20000000200 */
[----:B------:R-:W-:-:S03]  /*b950*/  F2FP.BF16.F32.PACK_AB R130, R133, R132 ;  /* 0x000000848582723e */ /* 0x000fc600000010ff */
[----:B------:R-:W-:Y:S01]  /*b960*/  STSM.16.M88.4 [R3+0x4000], R4 ;  /* 0x0040000403007844 */ /* 0x000fe20000000200 */
[----:B------:R-:W-:Y:S01]  /*b970*/  F2FP.BF16.F32.PACK_AB R131, R135, R134 ;  /* 0x000000868783723e */ /* 0x000fe200000010ff */
[----:B------:R-:W-:Y:S02]  /*b980*/  VIADD R8, R8, UR24 ;  /* 0x0000001808087c36 */ /* 0x000fe40008000000 */
[----:B------:R-:W-:Y:S04]  /*b990*/  STSM.16.M88.4 [R3+0xc000], R164 ;  /* 0x00c000a403007844 */ /* 0x000fe80000000200 */
[----:B------:R-:W-:Y:S04]  /*b9a0*/  STSM.16.M88.4 [R3+0x14000], R196 ;  /* 0x014000c403007844 */ /* 0x000fe80000000200 */
[----:B------:R-:W-:Y:S04]  /*b9b0*/  STSM.16.M88.4 [R3+0x1c000], R228 ;  /* 0x01c000e403007844 */ /* 0x000fe80000000200 */
[----:B------:R-:W-:Y:S04]  /*b9c0*/  STSM.16.M88.4 [R3+0x6000], R32 ;  /* 0x0060002003007844 */ /* 0x000fe80000000200 */
[----:B------:R-:W-:Y:S04]  /*b9d0*/  STSM.16.M88.4 [R3+0xe000], R64 ;  /* 0x00e0004003007844 */ /* 0x000fe80000000200 */
[----:B------:R-:W-:Y:S04]  /*b9e0*/  STSM.16.M88.4 [R3+0x16000], R96 ;  /* 0x0160006003007844 */ /* 0x000fe80000000200 */
[----:B------:R-:W-:Y:S01]  /*b9f0*/  STSM.16.M88.4 [R3+0x1e000], R128 ;  /* 0x01e0008003007844 */ /* 0x000fe20000000200 */
[----:B------:R-:W-:-:S02]  /*ba00*/  LOP3.LUT R0, R0, 0x60, RZ, 0x3c, !PT ;  /* 0x0000006000007812 */ /* 0x000fc400078e3cff */
[----:B------:R-:W-:Y:S02]  /*ba10*/  F2FP.BF16.F32.PACK_AB R104, R105, R104 ;  /* 0x000000686968723e */ /* 0x000fe400000010ff */
[----:B------:R-:W-:Y:S02]  /*ba20*/  F2FP.BF16.F32.PACK_AB R105, R107, R106 ;  /* 0x0000006a6b69723e */ /* 0x000fe400000010ff */
[----:B------:R-:W-:Y:S02]  /*ba30*/  F2FP.BF16.F32.PACK_AB R136, R137, R136 ;  /* 0x000000888988723e */ /* 0x000fe400000010ff */
[----:B------:R-:W-:Y:S02]  /*ba40*/  F2FP.BF16.F32.PACK_AB R106, R109, R108 ;  /* 0x0000006c6d6a723e */ /* 0x000fe400000010ff */
[----:B------:R-:W-:Y:S02]  /*ba50*/  F2FP.BF16.F32.PACK_AB R107, R111, R110 ;  /* 0x0000006e6f6b723e */ /* 0x000fe400000010ff */
[----:B------:R-:W-:Y:S01]  /*ba60*/  F2FP.BF16.F32.PACK_AB R137, R139, R138 ;  /* 0x0000008a8b89723e */ /* 0x000fe200000010ff */
[----:B------:R-:W-:Y:S01]  /*ba70*/  VIADD R0, R0, UR24 ;  /* 0x0000001800007c36 */ /* 0x000fe20008000000 */
        /* <DEDUP_REMOVED lines=10> */
[----:B------:R-:W-:-:S04]  /*bb20*/  SHF.R.U32.HI R252, RZ, 0x5, R252 ;  /* 0x00000005fffc7819 */ /* 0x000fc800000116fc */
[----:B------:R-:W-:Y:S01]  /*bb30*/  R2UR UR5, R252 ;  /* 0x00000000fc0572ca */ /* 0x000fe200000e0000 */
[----:B------:R-:W-:-:S12]  /*bb40*/  UMOV UR10, UR11 ;  /* 0x0000000b000a7c82 */ /* 0x000fd80008000000 */
[----:B------:R-:W-:-:S04]  /*bb50*/  ULOP3.LUT UR5, UR5, 0x3, URZ, 0xc0, !UPT ;  /* 0x0000000305057892 */ /* 0x000fc8000f8ec03f */
[----:B------:R-:W-:Y:S02]  /*bb60*/  ULEA UR9, UR5, UR15, 0x6 ;  /* 0x0000000f05097291 */ /* 0x000fe4000f8e303f */
[----:B------:R-:W-:Y:S01]  /*bb70*/  ULEA UR8, UR5, UR24, 0xf ;  /* 0x0000001805087291 */ /* 0x000fe2000f8e783f */
[----:B----4-:R-:W-:Y:S04]  /*bb80*/  STSM.16.M88.4 [R8], R84 ;  /* 0x0000005408007844 */ /* 0x010fe80000000200 */
[----:B-----5:R-:W-:Y:S04]  /*bb90*/  STSM.16.M88.4 [R8+0x8000], R76 ;  /* 0x0080004c08007844 */ /* 0x020fe80000000200 */
[----:B---3--:R-:W-:Y:S04]  /*bba0*/  STSM.16.M88.4 [R8+0x10000], R68 ;  /* 0x0100004408007844 */ /* 0x008fe80000000200 */
[----:B--2---:R-:W-:Y:S04]  /*bbb0*/  STSM.16.M88.4 [R8+0x18000], R60 ;  /* 0x0180003c08007844 */ /* 0x004fe80000000200 */
        /* <DEDUP_REMOVED lines=12> */
[----:B------:R-:W-:Y:S04]  /*bc80*/  STSM.16.M88.4 [R0], R52 ;  /* 0x0000003400007844 */ /* 0x000fe80000000200 */
        /* <DEDUP_REMOVED lines=14> */
[----:B------:R-:W-:Y:S01]  /*bd70*/  STSM.16.M88.4 [R0+0x1e000], R144 ;  /* 0x01e0009000007844 */ /* 0x000fe20000000200 */
[----:B------:R1:W-:Y:S06]  /*bd80*/  MEMBAR.ALL.CTA ;  /* 0x0000000000007992 */ /* 0x0003ec0000008000 */
[----:B-1----:R-:W1:Y:S02]  /*bd90*/  FENCE.VIEW.ASYNC.S ;  /* 0x00000000000073c6 */ /* 0x002e640000000000 */
[----:B-1----:R-:W-:Y:S06]  /*bda0*/  BAR.SYNC.DEFER_BLOCKING 0x0 ;  /* 0x0000000000007b1d */ /* 0x002fec0000010000 */
[----:B------:R1:W-:Y:S01]  /*bdb0*/  UTMASTG.2D [UR8], [UR30] ;  /* 0x000000081e0073b5 */ /* 0x0003e20008008000 */
[----:B------:R0:W-:Y:S01]  /*bdc0*/  UTMACMDFLUSH ;  /* 0x00000000000079b7 */ /* 0x0001e20000000000 */
[----:B------:R-:W-:-:S04]  /*bdd0*/  DEPBAR.LE SB0, 0x0 ;  /* 0x000080000000791a */ /* 0x000fc80000000000 */
[----:B------:R-:W-:Y:S01]  /*bde0*/  BAR.SYNC.DEFER_BLOCKING 0x0 ;  /* 0x0000000000007b1d */ /* 0x000fe20000010000 */
[----:B------:R-:W-:-:S05]  /*bdf0*/  ELECT P0, URZ, PT ;  /* 0x00000000003f782f */ /* 0x000fca0003800000 */
[----:B-1----:R-:W-:Y:S08]  /*be00*/  EXIT ;  /* 0x000000000000794d */ /* 0x002ff00003800000 */
.L_x_48:
[----:B------:R-:W1:Y:S02]  /*be10*/  SYNCS.PHASECHK.TRANS64.TRYWAIT P0, [UR19+0x10000], R0 ;  /* 0x01000000ff0075a7 */ /* 0x000e640008000153 */
[----:B-1----:R-:W-:Y:S05]  /*be20*/  @!P0 BRA `(.L_x_48) ;  /* 0xfffffffc00f88947 */ /* 0x002fea000383ffff */
[----:B------:R-:W-:Y:S05]  /*be30*/  BRA `(.L_x_50) ;  /* 0xffffff8c00fc7947 */ /* 0x000fea000383ffff */
.L_x_51:
[----:B------:R-:W-:-:S00]  /*be40*/  BRA `(.L_x_51) ;  /* 0xfffffffc00fc7947 */ /* 0x000fc0000383ffff */
[----:B------:R-:W-:-:S00]  /*be50*/  NOP ;  /* 0x0000000000007918 */ /* 0x000fc00000000000 */
        /* <DEDUP_REMOVED lines=10> */
.L_x_52:


//--------------------- .nv.shared.gluon_wgmma    --------------------------
	.section	.nv.shared.gluon_wgmma,"aw",@nobits
	.sectionflags	@""
	.align	16
	.zero		1024


//--------------------- .nv.shared.reserved.0     --------------------------
	.section	.nv.shared.reserved.0,"aw",@nobits
	.weak		__nv_reservedSMEM_offset_0_alias
	.size		__nv_reservedSMEM_offset_0_alias, 0, 0
	.other		__nv_reservedSMEM_offset_0_alias,@"STO_CUDA_RESERVED_SHARED STV_DEFAULT"
__nv_reservedSMEM_offset_0_alias:
	.zero		0


//--------------------- .nv.constant0.gluon_wgmma --------------------------
	.section	.nv.constant0.gluon_wgmma,"a",@progbits
	.sectionflags	@""
	.align	4
.nv.constant0.gluon_wgmma:
	.zero		608


//--------------------- SYMBOLS --------------------------

	.type		.nv.reservedSmem.offset0,@object
	.size		.nv.reservedSmem.offset0,0x4
